//
// Generated by NVIDIA NVVM Compiler
//
// Compiler Build ID: CL-36424714
// Cuda compilation tools, release 13.0, V13.0.88
// Based on NVVM 20.0.0
//

.version 9.0
.target sm_100
.address_size 64

	// .globl	_Z11naiveKernelPfPKfjj

.visible .entry _Z11naiveKernelPfPKfjj(
	.param .u64 .ptr .align 1 _Z11naiveKernelPfPKfjj_param_0,
	.param .u64 .ptr .align 1 _Z11naiveKernelPfPKfjj_param_1,
	.param .u32 _Z11naiveKernelPfPKfjj_param_2,
	.param .u32 _Z11naiveKernelPfPKfjj_param_3
)
{
	.reg .pred 	%p<12>;
	.reg .b32 	%r<72>;
	.reg .b32 	%f<88>;
	.reg .b64 	%rd<65>;

	ld.param.u64 	%rd4, [_Z11naiveKernelPfPKfjj_param_0];
	ld.param.u64 	%rd3, [_Z11naiveKernelPfPKfjj_param_1];
	ld.param.u32 	%r25, [_Z11naiveKernelPfPKfjj_param_2];
	ld.param.u32 	%r26, [_Z11naiveKernelPfPKfjj_param_3];
	cvta.to.global.u64 	%rd1, %rd4;
	mov.u32 	%r28, %ctaid.x;
	mov.u32 	%r29, %ntid.x;
	mov.u32 	%r30, %tid.x;
	mad.lo.s32 	%r1, %r28, %r29, %r30;
	mov.u32 	%r31, %ctaid.y;
	mov.u32 	%r32, %ntid.y;
	mov.u32 	%r33, %tid.y;
	mad.lo.s32 	%r34, %r31, %r32, %r33;
	setp.ge.u32 	%p1, %r1, %r25;
	setp.ge.u32 	%p2, %r34, %r26;
	or.pred  	%p3, %p1, %p2;
	@%p3 bra 	$L__BB0_13;
	cvta.to.global.u64 	%rd5, %rd3;
	mad.lo.s32 	%r36, %r25, %r34, %r1;
	mul.wide.u32 	%rd6, %r36, 4;
	add.s64 	%rd2, %rd5, %rd6;
	mul.lo.s32 	%r3, %r25, %r1;
	add.s32 	%r37, %r25, -1;
	and.b32  	%r4, %r25, 15;
	setp.lt.u32 	%p4, %r37, 15;
	mov.b32 	%r68, 0;
	@%p4 bra 	$L__BB0_4;
	and.b32  	%r68, %r25, -16;
	neg.s32 	%r66, %r68;
	add.s32 	%r65, %r3, 7;
$L__BB0_3:
	.pragma "nounroll";
	ld.global.f32 	%f1, [%rd2];
	add.s32 	%r38, %r65, -7;
	mul.wide.u32 	%rd7, %r38, 4;
	add.s64 	%rd8, %rd1, %rd7;
	ld.global.f32 	%f2, [%rd8];
	add.f32 	%f3, %f1, %f2;
	st.global.f32 	[%rd8], %f3;
	ld.global.f32 	%f4, [%rd2];
	add.s32 	%r39, %r65, -6;
	mul.wide.u32 	%rd9, %r39, 4;
	add.s64 	%rd10, %rd1, %rd9;
	ld.global.f32 	%f5, [%rd10];
	add.f32 	%f6, %f4, %f5;
	st.global.f32 	[%rd10], %f6;
	ld.global.f32 	%f7, [%rd2];
	add.s32 	%r40, %r65, -5;
	mul.wide.u32 	%rd11, %r40, 4;
	add.s64 	%rd12, %rd1, %rd11;
	ld.global.f32 	%f8, [%rd12];
	add.f32 	%f9, %f7, %f8;
	st.global.f32 	[%rd12], %f9;
	ld.global.f32 	%f10, [%rd2];
	add.s32 	%r41, %r65, -4;
	mul.wide.u32 	%rd13, %r41, 4;
	add.s64 	%rd14, %rd1, %rd13;
	ld.global.f32 	%f11, [%rd14];
	add.f32 	%f12, %f10, %f11;
	st.global.f32 	[%rd14], %f12;
	ld.global.f32 	%f13, [%rd2];
	add.s32 	%r42, %r65, -3;
	mul.wide.u32 	%rd15, %r42, 4;
	add.s64 	%rd16, %rd1, %rd15;
	ld.global.f32 	%f14, [%rd16];
	add.f32 	%f15, %f13, %f14;
	st.global.f32 	[%rd16], %f15;
	ld.global.f32 	%f16, [%rd2];
	add.s32 	%r43, %r65, -2;
	mul.wide.u32 	%rd17, %r43, 4;
	add.s64 	%rd18, %rd1, %rd17;
	ld.global.f32 	%f17, [%rd18];
	add.f32 	%f18, %f16, %f17;
	st.global.f32 	[%rd18], %f18;
	ld.global.f32 	%f19, [%rd2];
	add.s32 	%r44, %r65, -1;
	mul.wide.u32 	%rd19, %r44, 4;
	add.s64 	%rd20, %rd1, %rd19;
	ld.global.f32 	%f20, [%rd20];
	add.f32 	%f21, %f19, %f20;
	st.global.f32 	[%rd20], %f21;
	ld.global.f32 	%f22, [%rd2];
	add.s32 	%r45, %r65, 8;
	mul.wide.u32 	%rd21, %r65, 4;
	add.s64 	%rd22, %rd1, %rd21;
	ld.global.f32 	%f23, [%rd22];
	add.f32 	%f24, %f22, %f23;
	st.global.f32 	[%rd22], %f24;
	ld.global.f32 	%f25, [%rd2];
	add.s32 	%r46, %r65, 1;
	mul.wide.u32 	%rd23, %r46, 4;
	add.s64 	%rd24, %rd1, %rd23;
	ld.global.f32 	%f26, [%rd24];
	add.f32 	%f27, %f25, %f26;
	st.global.f32 	[%rd24], %f27;
	ld.global.f32 	%f28, [%rd2];
	add.s32 	%r47, %r65, 2;
	mul.wide.u32 	%rd25, %r47, 4;
	add.s64 	%rd26, %rd1, %rd25;
	ld.global.f32 	%f29, [%rd26];
	add.f32 	%f30, %f28, %f29;
	st.global.f32 	[%rd26], %f30;
	ld.global.f32 	%f31, [%rd2];
	add.s32 	%r48, %r65, 3;
	mul.wide.u32 	%rd27, %r48, 4;
	add.s64 	%rd28, %rd1, %rd27;
	ld.global.f32 	%f32, [%rd28];
	add.f32 	%f33, %f31, %f32;
	st.global.f32 	[%rd28], %f33;
	ld.global.f32 	%f34, [%rd2];
	add.s32 	%r49, %r65, 4;
	mul.wide.u32 	%rd29, %r49, 4;
	add.s64 	%rd30, %rd1, %rd29;
	ld.global.f32 	%f35, [%rd30];
	add.f32 	%f36, %f34, %f35;
	st.global.f32 	[%rd30], %f36;
	ld.global.f32 	%f37, [%rd2];
	add.s32 	%r50, %r65, 5;
	mul.wide.u32 	%rd31, %r50, 4;
	add.s64 	%rd32, %rd1, %rd31;
	ld.global.f32 	%f38, [%rd32];
	add.f32 	%f39, %f37, %f38;
	st.global.f32 	[%rd32], %f39;
	ld.global.f32 	%f40, [%rd2];
	add.s32 	%r51, %r65, 6;
	mul.wide.u32 	%rd33, %r51, 4;
	add.s64 	%rd34, %rd1, %rd33;
	ld.global.f32 	%f41, [%rd34];
	add.f32 	%f42, %f40, %f41;
	st.global.f32 	[%rd34], %f42;
	ld.global.f32 	%f43, [%rd2];
	add.s32 	%r52, %r65, 7;
	mul.wide.u32 	%rd35, %r52, 4;
	add.s64 	%rd36, %rd1, %rd35;
	ld.global.f32 	%f44, [%rd36];
	add.f32 	%f45, %f43, %f44;
	st.global.f32 	[%rd36], %f45;
	ld.global.f32 	%f46, [%rd2];
	mul.wide.u32 	%rd37, %r45, 4;
	add.s64 	%rd38, %rd1, %rd37;
	ld.global.f32 	%f47, [%rd38];
	add.f32 	%f48, %f46, %f47;
	st.global.f32 	[%rd38], %f48;
	add.s32 	%r66, %r66, 16;
	add.s32 	%r65, %r65, 16;
	setp.ne.s32 	%p5, %r66, 0;
	@%p5 bra 	$L__BB0_3;
$L__BB0_4:
	setp.eq.s32 	%p6, %r4, 0;
	@%p6 bra 	$L__BB0_13;
	and.b32  	%r13, %r25, 7;
	setp.lt.u32 	%p7, %r4, 8;
	@%p7 bra 	$L__BB0_7;
	ld.global.f32 	%f49, [%rd2];
	add.s32 	%r53, %r68, %r3;
	mul.wide.u32 	%rd39, %r53, 4;
	add.s64 	%rd40, %rd1, %rd39;
	ld.global.f32 	%f50, [%rd40];
	add.f32 	%f51, %f49, %f50;
	st.global.f32 	[%rd40], %f51;
	ld.global.f32 	%f52, [%rd2];
	add.s32 	%r54, %r53, 1;
	mul.wide.u32 	%rd41, %r54, 4;
	add.s64 	%rd42, %rd1, %rd41;
	ld.global.f32 	%f53, [%rd42];
	add.f32 	%f54, %f52, %f53;
	st.global.f32 	[%rd42], %f54;
	ld.global.f32 	%f55, [%rd2];
	add.s32 	%r55, %r53, 2;
	mul.wide.u32 	%rd43, %r55, 4;
	add.s64 	%rd44, %rd1, %rd43;
	ld.global.f32 	%f56, [%rd44];
	add.f32 	%f57, %f55, %f56;
	st.global.f32 	[%rd44], %f57;
	ld.global.f32 	%f58, [%rd2];
	add.s32 	%r56, %r53, 3;
	mul.wide.u32 	%rd45, %r56, 4;
	add.s64 	%rd46, %rd1, %rd45;
	ld.global.f32 	%f59, [%rd46];
	add.f32 	%f60, %f58, %f59;
	st.global.f32 	[%rd46], %f60;
	ld.global.f32 	%f61, [%rd2];
	add.s32 	%r57, %r53, 4;
	mul.wide.u32 	%rd47, %r57, 4;
	add.s64 	%rd48, %rd1, %rd47;
	ld.global.f32 	%f62, [%rd48];
	add.f32 	%f63, %f61, %f62;
	st.global.f32 	[%rd48], %f63;
	ld.global.f32 	%f64, [%rd2];
	add.s32 	%r58, %r53, 5;
	mul.wide.u32 	%rd49, %r58, 4;
	add.s64 	%rd50, %rd1, %rd49;
	ld.global.f32 	%f65, [%rd50];
	add.f32 	%f66, %f64, %f65;
	st.global.f32 	[%rd50], %f66;
	ld.global.f32 	%f67, [%rd2];
	add.s32 	%r59, %r53, 6;
	mul.wide.u32 	%rd51, %r59, 4;
	add.s64 	%rd52, %rd1, %rd51;
	ld.global.f32 	%f68, [%rd52];
	add.f32 	%f69, %f67, %f68;
	st.global.f32 	[%rd52], %f69;
	ld.global.f32 	%f70, [%rd2];
	add.s32 	%r60, %r53, 7;
	mul.wide.u32 	%rd53, %r60, 4;
	add.s64 	%rd54, %rd1, %rd53;
	ld.global.f32 	%f71, [%rd54];
	add.f32 	%f72, %f70, %f71;
	st.global.f32 	[%rd54], %f72;
	add.s32 	%r68, %r68, 8;
$L__BB0_7:
	setp.eq.s32 	%p8, %r13, 0;
	@%p8 bra 	$L__BB0_13;
	and.b32  	%r16, %r25, 3;
	setp.lt.u32 	%p9, %r13, 4;
	@%p9 bra 	$L__BB0_10;
	ld.global.f32 	%f73, [%rd2];
	add.s32 	%r61, %r68, %r3;
	mul.wide.u32 	%rd55, %r61, 4;
	add.s64 	%rd56, %rd1, %rd55;
	ld.global.f32 	%f74, [%rd56];
	add.f32 	%f75, %f73, %f74;
	st.global.f32 	[%rd56], %f75;
	ld.global.f32 	%f76, [%rd2];
	add.s32 	%r62, %r61, 1;
	mul.wide.u32 	%rd57, %r62, 4;
	add.s64 	%rd58, %rd1, %rd57;
	ld.global.f32 	%f77, [%rd58];
	add.f32 	%f78, %f76, %f77;
	st.global.f32 	[%rd58], %f78;
	ld.global.f32 	%f79, [%rd2];
	add.s32 	%r63, %r61, 2;
	mul.wide.u32 	%rd59, %r63, 4;
	add.s64 	%rd60, %rd1, %rd59;
	ld.global.f32 	%f80, [%rd60];
	add.f32 	%f81, %f79, %f80;
	st.global.f32 	[%rd60], %f81;
	ld.global.f32 	%f82, [%rd2];
	add.s32 	%r64, %r61, 3;
	mul.wide.u32 	%rd61, %r64, 4;
	add.s64 	%rd62, %rd1, %rd61;
	ld.global.f32 	%f83, [%rd62];
	add.f32 	%f84, %f82, %f83;
	st.global.f32 	[%rd62], %f84;
	add.s32 	%r68, %r68, 4;
$L__BB0_10:
	setp.eq.s32 	%p10, %r16, 0;
	@%p10 bra 	$L__BB0_13;
	add.s32 	%r71, %r68, %r3;
	neg.s32 	%r70, %r16;
$L__BB0_12:
	.pragma "nounroll";
	ld.global.f32 	%f85, [%rd2];
	mul.wide.u32 	%rd63, %r71, 4;
	add.s64 	%rd64, %rd1, %rd63;
	ld.global.f32 	%f86, [%rd64];
	add.f32 	%f87, %f85, %f86;
	st.global.f32 	[%rd64], %f87;
	add.s32 	%r71, %r71, 1;
	add.s32 	%r70, %r70, 1;
	setp.ne.s32 	%p11, %r70, 0;
	@%p11 bra 	$L__BB0_12;
$L__BB0_13:
	ret;

}
	// .globl	_Z13atomicsKernelPfPKfjj
.visible .entry _Z13atomicsKernelPfPKfjj(
	.param .u64 .ptr .align 1 _Z13atomicsKernelPfPKfjj_param_0,
	.param .u64 .ptr .align 1 _Z13atomicsKernelPfPKfjj_param_1,
	.param .u32 _Z13atomicsKernelPfPKfjj_param_2,
	.param .u32 _Z13atomicsKernelPfPKfjj_param_3
)
{
	.reg .pred 	%p<12>;
	.reg .b32 	%r<72>;
	.reg .b32 	%f<59>;
	.reg .b64 	%rd<65>;

	ld.param.u64 	%rd4, [_Z13atomicsKernelPfPKfjj_param_0];
	ld.param.u64 	%rd3, [_Z13atomicsKernelPfPKfjj_param_1];
	ld.param.u32 	%r25, [_Z13atomicsKernelPfPKfjj_param_2];
	ld.param.u32 	%r26, [_Z13atomicsKernelPfPKfjj_param_3];
	cvta.to.global.u64 	%rd1, %rd4;
	mov.u32 	%r28, %ctaid.x;
	mov.u32 	%r29, %ntid.x;
	mov.u32 	%r30, %tid.x;
	mad.lo.s32 	%r1, %r28, %r29, %r30;
	mov.u32 	%r31, %ctaid.y;
	mov.u32 	%r32, %ntid.y;
	mov.u32 	%r33, %tid.y;
	mad.lo.s32 	%r34, %r31, %r32, %r33;
	setp.ge.u32 	%p1, %r1, %r25;
	setp.ge.u32 	%p2, %r34, %r26;
	or.pred  	%p3, %p1, %p2;
	@%p3 bra 	$L__BB1_13;
	cvta.to.global.u64 	%rd5, %rd3;
	mul.lo.s32 	%r3, %r25, %r1;
	mad.lo.s32 	%r36, %r25, %r34, %r1;
	mul.wide.u32 	%rd6, %r36, 4;
	add.s64 	%rd2, %rd5, %rd6;
	add.s32 	%r37, %r25, -1;
	and.b32  	%r4, %r25, 15;
	setp.lt.u32 	%p4, %r37, 15;
	mov.b32 	%r68, 0;
	@%p4 bra 	$L__BB1_4;
	and.b32  	%r68, %r25, -16;
	neg.s32 	%r66, %r68;
	add.s32 	%r65, %r3, 7;
$L__BB1_3:
	.pragma "nounroll";
	add.s32 	%r38, %r65, -7;
	mul.wide.u32 	%rd7, %r38, 4;
	add.s64 	%rd8, %rd1, %rd7;
	ld.global.f32 	%f1, [%rd2];
	atom.global.add.f32 	%f2, [%rd8], %f1;
	add.s32 	%r39, %r65, -6;
	mul.wide.u32 	%rd9, %r39, 4;
	add.s64 	%rd10, %rd1, %rd9;
	ld.global.f32 	%f3, [%rd2];
	atom.global.add.f32 	%f4, [%rd10], %f3;
	add.s32 	%r40, %r65, -5;
	mul.wide.u32 	%rd11, %r40, 4;
	add.s64 	%rd12, %rd1, %rd11;
	ld.global.f32 	%f5, [%rd2];
	atom.global.add.f32 	%f6, [%rd12], %f5;
	add.s32 	%r41, %r65, -4;
	mul.wide.u32 	%rd13, %r41, 4;
	add.s64 	%rd14, %rd1, %rd13;
	ld.global.f32 	%f7, [%rd2];
	atom.global.add.f32 	%f8, [%rd14], %f7;
	add.s32 	%r42, %r65, -3;
	mul.wide.u32 	%rd15, %r42, 4;
	add.s64 	%rd16, %rd1, %rd15;
	ld.global.f32 	%f9, [%rd2];
	atom.global.add.f32 	%f10, [%rd16], %f9;
	add.s32 	%r43, %r65, -2;
	mul.wide.u32 	%rd17, %r43, 4;
	add.s64 	%rd18, %rd1, %rd17;
	ld.global.f32 	%f11, [%rd2];
	atom.global.add.f32 	%f12, [%rd18], %f11;
	add.s32 	%r44, %r65, -1;
	mul.wide.u32 	%rd19, %r44, 4;
	add.s64 	%rd20, %rd1, %rd19;
	ld.global.f32 	%f13, [%rd2];
	atom.global.add.f32 	%f14, [%rd20], %f13;
	add.s32 	%r45, %r65, 8;
	mul.wide.u32 	%rd21, %r65, 4;
	add.s64 	%rd22, %rd1, %rd21;
	ld.global.f32 	%f15, [%rd2];
	atom.global.add.f32 	%f16, [%rd22], %f15;
	add.s32 	%r46, %r65, 1;
	mul.wide.u32 	%rd23, %r46, 4;
	add.s64 	%rd24, %rd1, %rd23;
	ld.global.f32 	%f17, [%rd2];
	atom.global.add.f32 	%f18, [%rd24], %f17;
	add.s32 	%r47, %r65, 2;
	mul.wide.u32 	%rd25, %r47, 4;
	add.s64 	%rd26, %rd1, %rd25;
	ld.global.f32 	%f19, [%rd2];
	atom.global.add.f32 	%f20, [%rd26], %f19;
	add.s32 	%r48, %r65, 3;
	mul.wide.u32 	%rd27, %r48, 4;
	add.s64 	%rd28, %rd1, %rd27;
	ld.global.f32 	%f21, [%rd2];
	atom.global.add.f32 	%f22, [%rd28], %f21;
	add.s32 	%r49, %r65, 4;
	mul.wide.u32 	%rd29, %r49, 4;
	add.s64 	%rd30, %rd1, %rd29;
	ld.global.f32 	%f23, [%rd2];
	atom.global.add.f32 	%f24, [%rd30], %f23;
	add.s32 	%r50, %r65, 5;
	mul.wide.u32 	%rd31, %r50, 4;
	add.s64 	%rd32, %rd1, %rd31;
	ld.global.f32 	%f25, [%rd2];
	atom.global.add.f32 	%f26, [%rd32], %f25;
	add.s32 	%r51, %r65, 6;
	mul.wide.u32 	%rd33, %r51, 4;
	add.s64 	%rd34, %rd1, %rd33;
	ld.global.f32 	%f27, [%rd2];
	atom.global.add.f32 	%f28, [%rd34], %f27;
	add.s32 	%r52, %r65, 7;
	mul.wide.u32 	%rd35, %r52, 4;
	add.s64 	%rd36, %rd1, %rd35;
	ld.global.f32 	%f29, [%rd2];
	atom.global.add.f32 	%f30, [%rd36], %f29;
	mul.wide.u32 	%rd37, %r45, 4;
	add.s64 	%rd38, %rd1, %rd37;
	ld.global.f32 	%f31, [%rd2];
	atom.global.add.f32 	%f32, [%rd38], %f31;
	add.s32 	%r66, %r66, 16;
	add.s32 	%r65, %r65, 16;
	setp.ne.s32 	%p5, %r66, 0;
	@%p5 bra 	$L__BB1_3;
$L__BB1_4:
	setp.eq.s32 	%p6, %r4, 0;
	@%p6 bra 	$L__BB1_13;
	and.b32  	%r13, %r25, 7;
	setp.lt.u32 	%p7, %r4, 8;
	@%p7 bra 	$L__BB1_7;
	add.s32 	%r53, %r68, %r3;
	mul.wide.u32 	%rd39, %r53, 4;
	add.s64 	%rd40, %rd1, %rd39;
	ld.global.f32 	%f33, [%rd2];
	atom.global.add.f32 	%f34, [%rd40], %f33;
	add.s32 	%r54, %r53, 1;
	mul.wide.u32 	%rd41, %r54, 4;
	add.s64 	%rd42, %rd1, %rd41;
	ld.global.f32 	%f35, [%rd2];
	atom.global.add.f32 	%f36, [%rd42], %f35;
	add.s32 	%r55, %r53, 2;
	mul.wide.u32 	%rd43, %r55, 4;
	add.s64 	%rd44, %rd1, %rd43;
	ld.global.f32 	%f37, [%rd2];
	atom.global.add.f32 	%f38, [%rd44], %f37;
	add.s32 	%r56, %r53, 3;
	mul.wide.u32 	%rd45, %r56, 4;
	add.s64 	%rd46, %rd1, %rd45;
	ld.global.f32 	%f39, [%rd2];
	atom.global.add.f32 	%f40, [%rd46], %f39;
	add.s32 	%r57, %r53, 4;
	mul.wide.u32 	%rd47, %r57, 4;
	add.s64 	%rd48, %rd1, %rd47;
	ld.global.f32 	%f41, [%rd2];
	atom.global.add.f32 	%f42, [%rd48], %f41;
	add.s32 	%r58, %r53, 5;
	mul.wide.u32 	%rd49, %r58, 4;
	add.s64 	%rd50, %rd1, %rd49;
	ld.global.f32 	%f43, [%rd2];
	atom.global.add.f32 	%f44, [%rd50], %f43;
	add.s32 	%r59, %r53, 6;
	mul.wide.u32 	%rd51, %r59, 4;
	add.s64 	%rd52, %rd1, %rd51;
	ld.global.f32 	%f45, [%rd2];
	atom.global.add.f32 	%f46, [%rd52], %f45;
	add.s32 	%r60, %r53, 7;
	mul.wide.u32 	%rd53, %r60, 4;
	add.s64 	%rd54, %rd1, %rd53;
	ld.global.f32 	%f47, [%rd2];
	atom.global.add.f32 	%f48, [%rd54], %f47;
	add.s32 	%r68, %r68, 8;
$L__BB1_7:
	setp.eq.s32 	%p8, %r13, 0;
	@%p8 bra 	$L__BB1_13;
	and.b32  	%r16, %r25, 3;
	setp.lt.u32 	%p9, %r13, 4;
	@%p9 bra 	$L__BB1_10;
	add.s32 	%r61, %r68, %r3;
	mul.wide.u32 	%rd55, %r61, 4;
	add.s64 	%rd56, %rd1, %rd55;
	ld.global.f32 	%f49, [%rd2];
	atom.global.add.f32 	%f50, [%rd56], %f49;
	add.s32 	%r62, %r61, 1;
	mul.wide.u32 	%rd57, %r62, 4;
	add.s64 	%rd58, %rd1, %rd57;
	ld.global.f32 	%f51, [%rd2];
	atom.global.add.f32 	%f52, [%rd58], %f51;
	add.s32 	%r63, %r61, 2;
	mul.wide.u32 	%rd59, %r63, 4;
	add.s64 	%rd60, %rd1, %rd59;
	ld.global.f32 	%f53, [%rd2];
	atom.global.add.f32 	%f54, [%rd60], %f53;
	add.s32 	%r64, %r61, 3;
	mul.wide.u32 	%rd61, %r64, 4;
	add.s64 	%rd62, %rd1, %rd61;
	ld.global.f32 	%f55, [%rd2];
	atom.global.add.f32 	%f56, [%rd62], %f55;
	add.s32 	%r68, %r68, 4;
$L__BB1_10:
	setp.eq.s32 	%p10, %r16, 0;
	@%p10 bra 	$L__BB1_13;
	add.s32 	%r71, %r68, %r3;
	neg.s32 	%r70, %r16;
$L__BB1_12:
	.pragma "nounroll";
	mul.wide.u32 	%rd63, %r71, 4;
	add.s64 	%rd64, %rd1, %rd63;
	ld.global.f32 	%f57, [%rd2];
	atom.global.add.f32 	%f58, [%rd64], %f57;
	add.s32 	%r71, %r71, 1;
	add.s32 	%r70, %r70, 1;
	setp.ne.s32 	%p11, %r70, 0;
	@%p11 bra 	$L__BB1_12;
$L__BB1_13:
	ret;

}


// ===== COMPILED SASS (sm_100) =====

	.target	sm_100

	.elftype	@"ET_EXEC"


//--------------------- .note.nv.tkinfo           --------------------------
	.section	.note.nv.tkinfo,"",@"SHT_NOTE"
	.sectionflags	@"SHF_NOTE_NV_TKINFO"
	.tkinfo
        /*0018*/ 	.word	0x00000002
        /*0030*/ 	.string	""
        /*0030*/ 	.string	"ptxas"
        /*0030*/ 	.string	"Cuda compilation tools, release 13.0, V13.0.88"
        /*0030*/ 	.string	"Build cuda_13.0.r13.0/compiler.36424714_0"
        /*0030*/ 	.string	"-arch sm_100 -m 64 "



//--------------------- .note.nv.cuinfo           --------------------------
	.section	.note.nv.cuinfo,"",@"SHT_NOTE"
	.sectionflags	@"SHF_NOTE_NV_CUINFO"
        /*0018*/ 	.short	0x0002
        /*001a*/ 	.short	0x0064
        /*001c*/ 	.short	0x0082
	.zero		2


//--------------------- .nv.info                  --------------------------
	.section	.nv.info,"",@"SHT_CUDA_INFO"
	.align	4


	//----- nvinfo : EIATTR_REGCOUNT
	.align		4
        /*0000*/ 	.byte	0x04, 0x2f
        /*0002*/ 	.short	(.L_1 - .L_0)
	.align		4
.L_0:
        /*0004*/ 	.word	index@(_Z11naiveKernelPfPKfjj)
        /*0008*/ 	.word	0x0000001c


	//----- nvinfo : EIATTR_FRAME_SIZE
	.align		4
.L_1:
        /*000c*/ 	.byte	0x04, 0x11
        /*000e*/ 	.short	(.L_3 - .L_2)
	.align		4
.L_2:
        /*0010*/ 	.word	index@(_Z11naiveKernelPfPKfjj)
        /*0014*/ 	.word	0x00000000


	//----- nvinfo : EIATTR_REGCOUNT
	.align		4
.L_3:
        /*0018*/ 	.byte	0x04, 0x2f
        /*001a*/ 	.short	(.L_5 - .L_4)
	.align		4
.L_4:
        /*001c*/ 	.word	index@(_Z13atomicsKernelPfPKfjj)
        /*0020*/ 	.word	0x0000001c


	//----- nvinfo : EIATTR_FRAME_SIZE
	.align		4
.L_5:
        /*0024*/ 	.byte	0x04, 0x11
        /*0026*/ 	.short	(.L_7 - .L_6)
	.align		4
.L_6:
        /*0028*/ 	.word	index@(_Z13atomicsKernelPfPKfjj)
        /*002c*/ 	.word	0x00000000


	//----- nvinfo : EIATTR_MIN_STACK_SIZE
	.align		4
.L_7:
        /*0030*/ 	.byte	0x04, 0x12
        /*0032*/ 	.short	(.L_9 - .L_8)
	.align		4
.L_8:
        /*0034*/ 	.word	index@(_Z13atomicsKernelPfPKfjj)
        /*0038*/ 	.word	0x00000000


	//----- nvinfo : EIATTR_MIN_STACK_SIZE
	.align		4
.L_9:
        /*003c*/ 	.byte	0x04, 0x12
        /*003e*/ 	.short	(.L_11 - .L_10)
	.align		4
.L_10:
        /*0040*/ 	.word	index@(_Z11naiveKernelPfPKfjj)
        /*0044*/ 	.word	0x00000000
.L_11:


//--------------------- .nv.compat                --------------------------
	.section	.nv.compat,"",@"SHT_CUDA_COMPAT_INFO"
	.align	4
        /*0000*/ 	.byte	0x02, 0x09, 0x00, 0x00, 0x02, 0x02, 0x01, 0x00, 0x02, 0x05, 0x05, 0x00, 0x03, 0x07, 0x01, 0x01
        /*0010*/ 	.byte	0x02, 0x03, 0x00, 0x00, 0x02, 0x06, 0x01, 0x00, 0x04, 0x0b, 0x08, 0x00, 0x09, 0x00, 0x00, 0x00
        /*0020*/ 	.byte	0x00, 0x00, 0x00, 0x00


//--------------------- .nv.info._Z13atomicsKernelPfPKfjj --------------------------
	.section	.nv.info._Z13atomicsKernelPfPKfjj,"",@"SHT_CUDA_INFO"
	.sectionflags	@""
	.align	4


	//----- nvinfo : EIATTR_CUDA_API_VERSION
	.align		4
        /*0000*/ 	.byte	0x04, 0x37
        /*0002*/ 	.short	(.L_13 - .L_12)
.L_12:
        /*0004*/ 	.word	0x00000082


	//----- nvinfo : EIATTR_KPARAM_INFO
	.align		4
.L_13:
        /*0008*/ 	.byte	0x04, 0x17
        /*000a*/ 	.short	(.L_15 - .L_14)
.L_14:
        /*000c*/ 	.word	0x00000000
        /*0010*/ 	.short	0x0003
        /*0012*/ 	.short	0x0014
        /*0014*/ 	.byte	0x00, 0xf0, 0x11, 0x00


	//----- nvinfo : EIATTR_KPARAM_INFO
	.align		4
.L_15:
        /*0018*/ 	.byte	0x04, 0x17
        /*001a*/ 	.short	(.L_17 - .L_16)
.L_16:
        /*001c*/ 	.word	0x00000000
        /*0020*/ 	.short	0x0002
        /*0022*/ 	.short	0x0010
        /*0024*/ 	.byte	0x00, 0xf0, 0x11, 0x00


	//----- nvinfo : EIATTR_KPARAM_INFO
	.align		4
.L_17:
        /*0028*/ 	.byte	0x04, 0x17
        /*002a*/ 	.short	(.L_19 - .L_18)
.L_18:
        /*002c*/ 	.word	0x00000000
        /*0030*/ 	.short	0x0001
        /*0032*/ 	.short	0x0008
        /*0034*/ 	.byte	0x00, 0xf5, 0x21, 0x00


	//----- nvinfo : EIATTR_KPARAM_INFO
	.align		4
.L_19:
        /*0038*/ 	.byte	0x04, 0x17
        /*003a*/ 	.short	(.L_21 - .L_20)
.L_20:
        /*003c*/ 	.word	0x00000000
        /*0040*/ 	.short	0x0000
        /*0042*/ 	.short	0x0000
        /*0044*/ 	.byte	0x00, 0xf5, 0x21, 0x00


	//----- nvinfo : EIATTR_SPARSE_MMA_MASK
	.align		4
.L_21:
        /*0048*/ 	.byte	0x03, 0x50
        /*004a*/ 	.short	0x0000


	//----- nvinfo : EIATTR_MAXREG_COUNT
	.align		4
        /*004c*/ 	.byte	0x03, 0x1b
        /*004e*/ 	.short	0x00ff


	//----- nvinfo : EIATTR_MERCURY_ISA_VERSION
	.align		4
        /*0050*/ 	.byte	0x03, 0x5f
        /*0052*/ 	.short	0x0101


	//----- nvinfo : EIATTR_VRC_CTA_INIT_COUNT
	.align		4
        /*0054*/ 	.byte	0x02, 0x4a
	.zero		1
	.zero		1


	//----- nvinfo : EIATTR_EXIT_INSTR_OFFSETS
	.align		4
        /*0058*/ 	.byte	0x04, 0x1c
        /*005a*/ 	.short	(.L_23 - .L_22)


	//   ....[0]....
.L_22:
        /*005c*/ 	.word	0x000000c0


	//   ....[1]....
        /*0060*/ 	.word	0x000005e0


	//   ....[2]....
        /*0064*/ 	.word	0x00000850


	//   ....[3]....
        /*0068*/ 	.word	0x000009c0


	//   ....[4]....
        /*006c*/ 	.word	0x00000a70


	//----- nvinfo : EIATTR_CBANK_PARAM_SIZE
	.align		4
.L_23:
        /*0070*/ 	.byte	0x03, 0x19
        /*0072*/ 	.short	0x0018


	//----- nvinfo : EIATTR_PARAM_CBANK
	.align		4
        /*0074*/ 	.byte	0x04, 0x0a
        /*0076*/ 	.short	(.L_25 - .L_24)
	.align		4
.L_24:
        /*0078*/ 	.word	index@(.nv.constant0._Z13atomicsKernelPfPKfjj)
        /*007c*/ 	.short	0x0380
        /*007e*/ 	.short	0x0018


	//----- nvinfo : EIATTR_SW_WAR
	.align		4
.L_25:
        /*0080*/ 	.byte	0x04, 0x36
        /*0082*/ 	.short	(.L_27 - .L_26)
.L_26:
        /*0084*/ 	.word	0x00000008
.L_27:


//--------------------- .nv.info._Z11naiveKernelPfPKfjj --------------------------
	.section	.nv.info._Z11naiveKernelPfPKfjj,"",@"SHT_CUDA_INFO"
	.sectionflags	@""
	.align	4


	//----- nvinfo : EIATTR_CUDA_API_VERSION
	.align		4
        /*0000*/ 	.byte	0x04, 0x37
        /*0002*/ 	.short	(.L_29 - .L_28)
.L_28:
        /*0004*/ 	.word	0x00000082


	//----- nvinfo : EIATTR_KPARAM_INFO
	.align		4
.L_29:
        /*0008*/ 	.byte	0x04, 0x17
        /*000a*/ 	.short	(.L_31 - .L_30)
.L_30:
        /*000c*/ 	.word	0x00000000
        /*0010*/ 	.short	0x0003
        /*0012*/ 	.short	0x0014
        /*0014*/ 	.byte	0x00, 0xf0, 0x11, 0x00


	//----- nvinfo : EIATTR_KPARAM_INFO
	.align		4
.L_31:
        /*0018*/ 	.byte	0x04, 0x17
        /*001a*/ 	.short	(.L_33 - .L_32)
.L_32:
        /*001c*/ 	.word	0x00000000
        /*0020*/ 	.short	0x0002
        /*0022*/ 	.short	0x0010
        /*0024*/ 	.byte	0x00, 0xf0, 0x11, 0x00


	//----- nvinfo : EIATTR_KPARAM_INFO
	.align		4
.L_33:
        /*0028*/ 	.byte	0x04, 0x17
        /*002a*/ 	.short	(.L_35 - .L_34)
.L_34:
        /*002c*/ 	.word	0x00000000
        /*0030*/ 	.short	0x0001
        /*0032*/ 	.short	0x0008
        /*0034*/ 	.byte	0x00, 0xf5, 0x21, 0x00


	//----- nvinfo : EIATTR_KPARAM_INFO
	.align		4
.L_35:
        /*0038*/ 	.byte	0x04, 0x17
        /*003a*/ 	.short	(.L_37 - .L_36)
.L_36:
        /*003c*/ 	.word	0x00000000
        /*0040*/ 	.short	0x0000
        /*0042*/ 	.short	0x0000
        /*0044*/ 	.byte	0x00, 0xf5, 0x21, 0x00


	//----- nvinfo : EIATTR_SPARSE_MMA_MASK
	.align		4
.L_37:
        /*0048*/ 	.byte	0x03, 0x50
        /*004a*/ 	.short	0x0000


	//----- nvinfo : EIATTR_MAXREG_COUNT
	.align		4
        /*004c*/ 	.byte	0x03, 0x1b
        /*004e*/ 	.short	0x00ff


	//----- nvinfo : EIATTR_MERCURY_ISA_VERSION
	.align		4
        /*0050*/ 	.byte	0x03, 0x5f
        /*0052*/ 	.short	0x0101


	//----- nvinfo : EIATTR_VRC_CTA_INIT_COUNT
	.align		4
        /*0054*/ 	.byte	0x02, 0x4a
	.zero		1
	.zero		1


	//----- nvinfo : EIATTR_EXIT_INSTR_OFFSETS
	.align		4
        /*0058*/ 	.byte	0x04, 0x1c
        /*005a*/ 	.short	(.L_39 - .L_38)


	//   ....[0]....
.L_38:
        /*005c*/ 	.word	0x000000c0


	//   ....[1]....
        /*0060*/ 	.word	0x000007e0


	//   ....[2]....
        /*0064*/ 	.word	0x00000b50


	//   ....[3]....
        /*0068*/ 	.word	0x00000d40


	//   ....[4]....
        /*006c*/ 	.word	0x00000e10


	//----- nvinfo : EIATTR_CBANK_PARAM_SIZE
	.align		4
.L_39:
        /*0070*/ 	.byte	0x03, 0x19
        /*0072*/ 	.short	0x0018


	//----- nvinfo : EIATTR_PARAM_CBANK
	.align		4
        /*0074*/ 	.byte	0x04, 0x0a
        /*0076*/ 	.short	(.L_41 - .L_40)
	.align		4
.L_40:
        /*0078*/ 	.word	index@(.nv.constant0._Z11naiveKernelPfPKfjj)
        /*007c*/ 	.short	0x0380
        /*007e*/ 	.short	0x0018


	//----- nvinfo : EIATTR_SW_WAR
	.align		4
.L_41:
        /*0080*/ 	.byte	0x04, 0x36
        /*0082*/ 	.short	(.L_43 - .L_42)
.L_42:
        /*0084*/ 	.word	0x00000008
.L_43:


//--------------------- .nv.callgraph             --------------------------
	.section	.nv.callgraph,"",@"SHT_CUDA_CALLGRAPH"
	.align	4
	.sectionentsize	8
	.align		4
        /*0000*/ 	.word	0x00000000
	.align		4
        /*0004*/ 	.word	0xffffffff
	.align		4
        /*0008*/ 	.word	0x00000000
	.align		4
        /*000c*/ 	.word	0xfffffffe
	.align		4
        /*0010*/ 	.word	0x00000000
	.align		4
        /*0014*/ 	.word	0xfffffffd
	.align		4
        /*0018*/ 	.word	0x00000000
	.align		4
        /*001c*/ 	.word	0xfffffffc


//--------------------- .text._Z13atomicsKernelPfPKfjj --------------------------
	.section	.text._Z13atomicsKernelPfPKfjj,"ax",@progbits
	.align	128
        .global         _Z13atomicsKernelPfPKfjj
        .type           _Z13atomicsKernelPfPKfjj,@function
        .size           _Z13atomicsKernelPfPKfjj,(.L_x_12 - _Z13atomicsKernelPfPKfjj)
        .other          _Z13atomicsKernelPfPKfjj,@"STO_CUDA_ENTRY STV_DEFAULT"
_Z13atomicsKernelPfPKfjj:
.text._Z13atomicsKernelPfPKfjj:
[----:B------:R-:W-:Y:S01]  /*0000*/  LDC R1, c[0x0][0x37c] ;  /* 0x0000df00ff017b82 */ /* 0x000fe20000000800 */
[----:B------:R-:W0:Y:S07]  /*0010*/  S2R R5, SR_TID.Y ;  /* 0x0000000000057919 */ /* 0x000e2e0000002200 */
[----:B------:R-:W1:Y:S01]  /*0020*/  LDC R7, c[0x0][0x360] ;  /* 0x0000d800ff077b82 */ /* 0x000e620000000800 */
[----:B------:R-:W1:Y:S07]  /*0030*/  S2R R4, SR_TID.X ;  /* 0x0000000000047919 */ /* 0x000e6e0000002100 */
[----:B------:R-:W0:Y:S08]  /*0040*/  S2UR UR5, SR_CTAID.Y ;  /* 0x00000000000579c3 */ /* 0x000e300000002600 */
[----:B------:R-:W0:Y:S08]  /*0050*/  LDC R0, c[0x0][0x364] ;  /* 0x0000d900ff007b82 */ /* 0x000e300000000800 */
[----:B------:R-:W1:Y:S08]  /*0060*/  S2UR UR4, SR_CTAID.X ;  /* 0x00000000000479c3 */ /* 0x000e700000002500 */
[----:B------:R-:W2:Y:S01]  /*0070*/  LDC.64 R2, c[0x0][0x390] ;  /* 0x0000e400ff027b82 */ /* 0x000ea20000000a00 */
[----:B0-----:R-:W-:-:S02]  /*0080*/  IMAD R0, R0, UR5, R5 ;  /* 0x0000000500007c24 */ /* 0x001fc4000f8e0205 */
[----:B-1----:R-:W-:-:S03]  /*0090*/  IMAD R7, R7, UR4, R4 ;  /* 0x0000000407077c24 */ /* 0x002fc6000f8e0204 */
[----:B--2---:R-:W-:-:S04]  /*00a0*/  ISETP.GE.U32.AND P0, PT, R0, R3, PT ;  /* 0x000000030000720c */ /* 0x004fc80003f06070 */
[----:B------:R-:W-:-:S13]  /*00b0*/  ISETP.GE.U32.OR P0, PT, R7, R2, P0 ;  /* 0x000000020700720c */ /* 0x000fda0000706470 */
[----:B------:R-:W-:Y:S05]  /*00c0*/  @P0 EXIT ;  /* 0x000000000000094d */ /* 0x000fea0003800000 */
[----:B------:R-:W0:Y:S01]  /*00d0*/  LDC.64 R4, c[0x0][0x388] ;  /* 0x0000e200ff047b82 */ /* 0x000e220000000a00 */
[C---:B------:R-:W-:Y:S01]  /*00e0*/  IADD3 R3, PT, PT, R2.reuse, -0x1, RZ ;  /* 0xffffffff02037810 */ /* 0x040fe20007ffe0ff */
[----:B------:R-:W1:Y:S01]  /*00f0*/  LDCU.64 UR4, c[0x0][0x358] ;  /* 0x00006b00ff0477ac */ /* 0x000e620008000a00 */
[----:B------:R-:W-:Y:S02]  /*0100*/  LOP3.LUT R18, R2, 0xf, RZ, 0xc0, !PT ;  /* 0x0000000f02127812 */ /* 0x000fe400078ec0ff */
[----:B------:R-:W-:Y:S01]  /*0110*/  ISETP.GE.U32.AND P1, PT, R3, 0xf, PT ;  /* 0x0000000f0300780c */ /* 0x000fe20003f26070 */
[----:B------:R-:W-:Y:S02]  /*0120*/  IMAD R3, R0, R2, R7 ;  /* 0x0000000200037224 */ /* 0x000fe400078e0207 */
[----:B------:R-:W-:Y:S01]  /*0130*/  HFMA2 R0, -RZ, RZ, 0, 0 ;  /* 0x00000000ff007431 */ /* 0x000fe200000001ff */
[----:B------:R-:W-:Y:S01]  /*0140*/  ISETP.NE.AND P0, PT, R18, RZ, PT ;  /* 0x000000ff1200720c */ /* 0x000fe20003f05270 */
[----:B0-----:R-:W-:-:S08]  /*0150*/  IMAD.WIDE.U32 R4, R3, 0x4, R4 ;  /* 0x0000000403047825 */ /* 0x001fd000078e0004 */
[----:B-1----:R-:W-:Y:S05]  /*0160*/  @!P1 BRA `(.L_x_0) ;  /* 0x00000004001c9947 */ /* 0x002fea0003800000 */
[----:B------:R-:W-:Y:S01]  /*0170*/  LOP3.LUT R0, R2, 0xfffffff0, RZ, 0xc0, !PT ;  /* 0xfffffff002007812 */ /* 0x000fe200078ec0ff */
[----:B------:R-:W-:-:S03]  /*0180*/  IMAD R3, R7, R2, 0x7 ;  /* 0x0000000707037424 */ /* 0x000fc600078e0202 */
[----:B------:R-:W-:-:S07]  /*0190*/  IADD3 R6, PT, PT, -R0, RZ, RZ ;  /* 0x000000ff00067210 */ /* 0x000fce0007ffe1ff */
.L_x_1:
[----:B------:R-:W2:Y:S01]  /*01a0*/  LDG.E R17, desc[UR4][R4.64] ;  /* 0x0000000404117981 */ /* 0x000ea2000c1e1900 */
[----:B0-----:R-:W0:Y:S01]  /*01b0*/  LDC.64 R8, c[0x0][0x380] ;  /* 0x0000e000ff087b82 */ /* 0x001e220000000a00 */
[----:B------:R-:W-:-:S05]  /*01c0*/  IADD3 R11, PT, PT, R3, -0x7, RZ ;  /* 0xfffffff9030b7810 */ /* 0x000fca0007ffe0ff */
[----:B0-----:R-:W-:-:S05]  /*01d0*/  IMAD.WIDE.U32 R10, R11, 0x4, R8 ;  /* 0x000000040b0a7825 */ /* 0x001fca00078e0008 */
[----:B--2---:R0:W-:Y:S04]  /*01e0*/  REDG.E.ADD.F32.FTZ.RN.STRONG.GPU desc[UR4][R10.64], R17 ;  /* 0x000000110a0079a6 */ /* 0x0041e8000c12f304 */
[----:B------:R-:W2:Y:S01]  /*01f0*/  LDG.E R19, desc[UR4][R4.64] ;  /* 0x0000000404137981 */ /* 0x000ea2000c1e1900 */
[----:B------:R-:W-:-:S04]  /*0200*/  VIADD R13, R3, 0xfffffffa ;  /* 0xfffffffa030d7836 */ /* 0x000fc80000000000 */
[----:B------:R-:W-:Y:S01]  /*0210*/  IMAD.WIDE.U32 R12, R13, 0x4, R8 ;  /* 0x000000040d0c7825 */ /* 0x000fe200078e0008 */
[----:B------:R-:W-:-:S04]  /*0220*/  IADD3 R15, PT, PT, R3, -0x5, RZ ;  /* 0xfffffffb030f7810 */ /* 0x000fc80007ffe0ff */
[----:B--2---:R1:W-:Y:S04]  /*0230*/  REDG.E.ADD.F32.FTZ.RN.STRONG.GPU desc[UR4][R12.64], R19 ;  /* 0x000000130c0079a6 */ /* 0x0043e8000c12f304 */
[----:B------:R-:W2:Y:S01]  /*0240*/  LDG.E R21, desc[UR4][R4.64] ;  /* 0x0000000404157981 */ /* 0x000ea2000c1e1900 */
[----:B------:R-:W-:Y:S01]  /*0250*/  IMAD.WIDE.U32 R14, R15, 0x4, R8 ;  /* 0x000000040f0e7825 */ /* 0x000fe200078e0008 */
[----:B------:R-:W-:-:S04]  /*0260*/  IADD3 R23, PT, PT, R3, -0x4, RZ ;  /* 0xfffffffc03177810 */ /* 0x000fc80007ffe0ff */
[----:B--2---:R2:W-:Y:S04]  /*0270*/  REDG.E.ADD.F32.FTZ.RN.STRONG.GPU desc[UR4][R14.64], R21 ;  /* 0x000000150e0079a6 */ /* 0x0045e8000c12f304 */
[----:B------:R-:W3:Y:S01]  /*0280*/  LDG.E R25, desc[UR4][R4.64] ;  /* 0x0000000404197981 */ /* 0x000ee2000c1e1900 */
[----:B0-----:R-:W-:Y:S01]  /*0290*/  IMAD.WIDE.U32 R10, R23, 0x4, R8 ;  /* 0x00000004170a7825 */ /* 0x001fe200078e0008 */
[----:B------:R-:W-:-:S04]  /*02a0*/  IADD3 R17, PT, PT, R3, -0x3, RZ ;  /* 0xfffffffd03117810 */ /* 0x000fc80007ffe0ff */
[----:B---3--:R0:W-:Y:S04]  /*02b0*/  REDG.E.ADD.F32.FTZ.RN.STRONG.GPU desc[UR4][R10.64], R25 ;  /* 0x000000190a0079a6 */ /* 0x0081e8000c12f304 */
[----:B------:R-:W3:Y:S01]  /*02c0*/  LDG.E R23, desc[UR4][R4.64] ;  /* 0x0000000404177981 */ /* 0x000ee2000c1e1900 */
[----:B-1----:R-:W-:Y:S01]  /*02d0*/  IMAD.WIDE.U32 R12, R17, 0x4, R8 ;  /* 0x00000004110c7825 */ /* 0x002fe200078e0008 */
[----:B------:R-:W-:-:S04]  /*02e0*/  IADD3 R17, PT, PT, R3, -0x2, RZ ;  /* 0xfffffffe03117810 */ /* 0x000fc80007ffe0ff */
[----:B---3--:R1:W-:Y:S04]  /*02f0*/  REDG.E.ADD.F32.FTZ.RN.STRONG.GPU desc[UR4][R12.64], R23 ;  /* 0x000000170c0079a6 */ /* 0x0083e8000c12f304 */
[----:B------:R-:W3:Y:S01]  /*0300*/  LDG.E R19, desc[UR4][R4.64] ;  /* 0x0000000404137981 */ /* 0x000ee2000c1e1900 */
[----:B--2---:R-:W-:-:S04]  /*0310*/  IMAD.WIDE.U32 R14, R17, 0x4, R8 ;  /* 0x00000004110e7825 */ /* 0x004fc800078e0008 */
[----:B------:R-:W-:Y:S01]  /*0320*/  VIADD R17, R3, 0xffffffff ;  /* 0xffffffff03117836 */ /* 0x000fe20000000000 */
[----:B---3--:R2:W-:Y:S04]  /*0330*/  REDG.E.ADD.F32.FTZ.RN.STRONG.GPU desc[UR4][R14.64], R19 ;  /* 0x000000130e0079a6 */ /* 0x0085e8000c12f304 */
[----:B------:R-:W3:Y:S01]  /*0340*/  LDG.E R21, desc[UR4][R4.64] ;  /* 0x0000000404157981 */ /* 0x000ee2000c1e1900 */
[----:B0-----:R-:W-:-:S05]  /*0350*/  IMAD.WIDE.U32 R10, R17, 0x4, R8 ;  /* 0x00000004110a7825 */ /* 0x001fca00078e0008 */
[----:B---3--:R0:W-:Y:S04]  /*0360*/  REDG.E.ADD.F32.FTZ.RN.STRONG.GPU desc[UR4][R10.64], R21 ;  /* 0x000000150a0079a6 */ /* 0x0081e8000c12f304 */
[----:B------:R-:W3:Y:S01]  /*0370*/  LDG.E R25, desc[UR4][R4.64] ;  /* 0x0000000404197981 */ /* 0x000ee2000c1e1900 */
[C---:B------:R-:W-:Y:S01]  /*0380*/  IMAD.WIDE.U32 R16, R3.reuse, 0x4, R8 ;  /* 0x0000000403107825 */ /* 0x040fe200078e0008 */
[----:B-1----:R-:W-:-:S04]  /*0390*/  IADD3 R13, PT, PT, R3, 0x1, RZ ;  /* 0x00000001030d7810 */ /* 0x002fc80007ffe0ff */
[----:B---3--:R1:W-:Y:S04]  /*03a0*/  REDG.E.ADD.F32.FTZ.RN.STRONG.GPU desc[UR4][R16.64], R25 ;  /* 0x00000019100079a6 */ /* 0x0083e8000c12f304 */
[----:B------:R-:W3:Y:S01]  /*03b0*/  LDG.E R23, desc[UR4][R4.64] ;  /* 0x0000000404177981 */ /* 0x000ee2000c1e1900 */
[----:B------:R-:W-:Y:S01]  /*03c0*/  IMAD.WIDE.U32 R12, R13, 0x4, R8 ;  /* 0x000000040d0c7825 */ /* 0x000fe200078e0008 */
[----:B--2---:R-:W-:-:S04]  /*03d0*/  IADD3 R15, PT, PT, R3, 0x2, RZ ;  /* 0x00000002030f7810 */ /* 0x004fc80007ffe0ff */
[----:B---3--:R2:W-:Y:S04]  /*03e0*/  REDG.E.ADD.F32.FTZ.RN.STRONG.GPU desc[UR4][R12.64], R23 ;  /* 0x000000170c0079a6 */ /* 0x0085e8000c12f304 */
[----:B------:R-:W3:Y:S01]  /*03f0*/  LDG.E R19, desc[UR4][R4.64] ;  /* 0x0000000404137981 */ /* 0x000ee2000c1e1900 */
[----:B------:R-:W-:Y:S01]  /*0400*/  IMAD.WIDE.U32 R14, R15, 0x4, R8 ;  /* 0x000000040f0e7825 */ /* 0x000fe200078e0008 */
[----:B0-----:R-:W-:-:S04]  /*0410*/  IADD3 R11, PT, PT, R3, 0x3, RZ ;  /* 0x00000003030b7810 */ /* 0x001fc80007ffe0ff */
[----:B---3--:R0:W-:Y:S04]  /*0420*/  REDG.E.ADD.F32.FTZ.RN.STRONG.GPU desc[UR4][R14.64], R19 ;  /* 0x000000130e0079a6 */ /* 0x0081e8000c12f304 */
[----:B------:R-:W3:Y:S01]  /*0430*/  LDG.E R21, desc[UR4][R4.64] ;  /* 0x0000000404157981 */ /* 0x000ee2000c1e1900 */
[----:B------:R-:W-:Y:S01]  /*0440*/  IMAD.WIDE.U32 R10, R11, 0x4, R8 ;  /* 0x000000040b0a7825 */ /* 0x000fe200078e0008 */
[----:B-1----:R-:W-:-:S04]  /*0450*/  IADD3 R17, PT, PT, R3, 0x4, RZ ;  /* 0x0000000403117810 */ /* 0x002fc80007ffe0ff */
[----:B---3--:R1:W-:Y:S04]  /*0460*/  REDG.E.ADD.F32.FTZ.RN.STRONG.GPU desc[UR4][R10.64], R21 ;  /* 0x000000150a0079a6 */ /* 0x0083e8000c12f304 */
[----:B------:R-:W3:Y:S01]  /*0470*/  LDG.E R25, desc[UR4][R4.64] ;  /* 0x0000000404197981 */ /* 0x000ee2000c1e1900 */
[----:B--2---:R-:W-:-:S04]  /*0480*/  IMAD.WIDE.U32 R12, R17, 0x4, R8 ;  /* 0x00000004110c7825 */ /* 0x004fc800078e0008 */
[----:B------:R-:W-:Y:S01]  /*0490*/  VIADD R17, R3, 0x5 ;  /* 0x0000000503117836 */ /* 0x000fe20000000000 */
[----:B---3--:R2:W-:Y:S04]  /*04a0*/  REDG.E.ADD.F32.FTZ.RN.STRONG.GPU desc[UR4][R12.64], R25 ;  /* 0x000000190c0079a6 */ /* 0x0085e8000c12f304 */
[----:B------:R-:W3:Y:S01]  /*04b0*/  LDG.E R23, desc[UR4][R4.64] ;  /* 0x0000000404177981 */ /* 0x000ee2000c1e1900 */
[----:B0-----:R-:W-:Y:S01]  /*04c0*/  IMAD.WIDE.U32 R14, R17, 0x4, R8 ;  /* 0x00000004110e7825 */ /* 0x001fe200078e0008 */
[----:B------:R-:W-:-:S04]  /*04d0*/  IADD3 R17, PT, PT, R3, 0x6, RZ ;  /* 0x0000000603117810 */ /* 0x000fc80007ffe0ff */
[----:B---3--:R0:W-:Y:S04]  /*04e0*/  REDG.E.ADD.F32.FTZ.RN.STRONG.GPU desc[UR4][R14.64], R23 ;  /* 0x000000170e0079a6 */ /* 0x0081e8000c12f304 */
[----:B------:R-:W3:Y:S01]  /*04f0*/  LDG.E R19, desc[UR4][R4.64] ;  /* 0x0000000404137981 */ /* 0x000ee2000c1e1900 */
[----:B-1----:R-:W-:Y:S01]  /*0500*/  IMAD.WIDE.U32 R10, R17, 0x4, R8 ;  /* 0x00000004110a7825 */ /* 0x002fe200078e0008 */
[----:B------:R-:W-:-:S04]  /*0510*/  IADD3 R17, PT, PT, R3, 0x7, RZ ;  /* 0x0000000703117810 */ /* 0x000fc80007ffe0ff */
[----:B---3--:R0:W-:Y:S04]  /*0520*/  REDG.E.ADD.F32.FTZ.RN.STRONG.GPU desc[UR4][R10.64], R19 ;  /* 0x000000130a0079a6 */ /* 0x0081e8000c12f304 */
[----:B------:R-:W3:Y:S01]  /*0530*/  LDG.E R21, desc[UR4][R4.64] ;  /* 0x0000000404157981 */ /* 0x000ee2000c1e1900 */
[--C-:B--2---:R-:W-:Y:S01]  /*0540*/  IMAD.WIDE.U32 R12, R17, 0x4, R8.reuse ;  /* 0x00000004110c7825 */ /* 0x104fe200078e0008 */
[----:B------:R-:W-:Y:S02]  /*0550*/  IADD3 R6, PT, PT, R6, 0x10, RZ ;  /* 0x0000001006067810 */ /* 0x000fe40007ffe0ff */
[----:B------:R-:W-:Y:S02]  /*0560*/  IADD3 R17, PT, PT, R3, 0x8, RZ ;  /* 0x0000000803117810 */ /* 0x000fe40007ffe0ff */
[----:B------:R-:W-:Y:S01]  /*0570*/  ISETP.NE.AND P1, PT, R6, RZ, PT ;  /* 0x000000ff0600720c */ /* 0x000fe20003f25270 */
[----:B---3--:R0:W-:Y:S04]  /*0580*/  REDG.E.ADD.F32.FTZ.RN.STRONG.GPU desc[UR4][R12.64], R21 ;  /* 0x000000150c0079a6 */ /* 0x0081e8000c12f304 */
[----:B------:R-:W2:Y:S01]  /*0590*/  LDG.E R25, desc[UR4][R4.64] ;  /* 0x0000000404197981 */ /* 0x000ea2000c1e1900 */
[----:B------:R-:W-:-:S04]  /*05a0*/  IMAD.WIDE.U32 R8, R17, 0x4, R8 ;  /* 0x0000000411087825 */ /* 0x000fc800078e0008 */
[----:B------:R-:W-:Y:S01]  /*05b0*/  VIADD R3, R3, 0x10 ;  /* 0x0000001003037836 */ /* 0x000fe20000000000 */
[----:B--2---:R0:W-:Y:S02]  /*05c0*/  REDG.E.ADD.F32.FTZ.RN.STRONG.GPU desc[UR4][R8.64], R25 ;  /* 0x00000019080079a6 */ /* 0x0041e4000c12f304 */
[----:B------:R-:W-:Y:S05]  /*05d0*/  @P1 BRA `(.L_x_1) ;  /* 0xfffffff800f01947 */ /* 0x000fea000383ffff */
.L_x_0:
[----:B------:R-:W-:Y:S05]  /*05e0*/  @!P0 EXIT ;  /* 0x000000000000894d */ /* 0x000fea0003800000 */
[----:B------:R-:W-:Y:S02]  /*05f0*/  ISETP.GE.U32.AND P0, PT, R18, 0x8, PT ;  /* 0x000000081200780c */ /* 0x000fe40003f06070 */
[----:B------:R-:W-:-:S04]  /*0600*/  LOP3.LUT R6, R2, 0x7, RZ, 0xc0, !PT ;  /* 0x0000000702067812 */ /* 0x000fc800078ec0ff */
[----:B------:R-:W-:-:S07]  /*0610*/  ISETP.NE.AND P1, PT, R6, RZ, PT ;  /* 0x000000ff0600720c */ /* 0x000fce0003f25270 */
[----:B------:R-:W-:Y:S06]  /*0620*/  @!P0 BRA `(.L_x_2) ;  /* 0x0000000000888947 */ /* 0x000fec0003800000 */
[----:B------:R-:W2:Y:S01]  /*0630*/  LDG.E R17, desc[UR4][R4.64] ;  /* 0x0000000404117981 */ /* 0x000ea2000c1e1900 */
[----:B0-----:R-:W0:Y:S01]  /*0640*/  LDC.64 R8, c[0x0][0x380] ;  /* 0x0000e000ff087b82 */ /* 0x001e220000000a00 */
[----:B------:R-:W-:-:S04]  /*0650*/  IMAD R3, R7, R2, R0 ;  /* 0x0000000207037224 */ /* 0x000fc800078e0200 */
[----:B0-----:R-:W-:-:S05]  /*0660*/  IMAD.WIDE.U32 R10, R3, 0x4, R8 ;  /* 0x00000004030a7825 */ /* 0x001fca00078e0008 */
[----:B--2---:R0:W-:Y:S04]  /*0670*/  REDG.E.ADD.F32.FTZ.RN.STRONG.GPU desc[UR4][R10.64], R17 ;  /* 0x000000110a0079a6 */ /* 0x0041e8000c12f304 */
[----:B------:R-:W2:Y:S01]  /*0680*/  LDG.E R19, desc[UR4][R4.64] ;  /* 0x0000000404137981 */ /* 0x000ea2000c1e1900 */
[----:B------:R-:W-:-:S05]  /*0690*/  IADD3 R13, PT, PT, R3, 0x1, RZ ;  /* 0x00000001030d7810 */ /* 0x000fca0007ffe0ff */
[----:B------:R-:W-:Y:S01]  /*06a0*/  IMAD.WIDE.U32 R12, R13, 0x4, R8 ;  /* 0x000000040d0c7825 */ /* 0x000fe200078e0008 */
[----:B------:R-:W-:-:S04]  /*06b0*/  IADD3 R15, PT, PT, R3, 0x2, RZ ;  /* 0x00000002030f7810 */ /* 0x000fc80007ffe0ff */
[----:B--2---:R1:W-:Y:S04]  /*06c0*/  REDG.E.ADD.F32.FTZ.RN.STRONG.GPU desc[UR4][R12.64], R19 ;  /* 0x000000130c0079a6 */ /* 0x0043e8000c12f304 */
[----:B------:R-:W2:Y:S01]  /*06d0*/  LDG.E R21, desc[UR4][R4.64] ;  /* 0x0000000404157981 */ /* 0x000ea2000c1e1900 */
[----:B------:R-:W-:Y:S01]  /*06e0*/  IMAD.WIDE.U32 R14, R15, 0x4, R8 ;  /* 0x000000040f0e7825 */ /* 0x000fe200078e0008 */
[----:B------:R-:W-:-:S04]  /*06f0*/  IADD3 R23, PT, PT, R3, 0x3, RZ ;  /* 0x0000000303177810 */ /* 0x000fc80007ffe0ff */
[----:B--2---:R2:W-:Y:S04]  /*0700*/  REDG.E.ADD.F32.FTZ.RN.STRONG.GPU desc[UR4][R14.64], R21 ;  /* 0x000000150e0079a6 */ /* 0x0045e8000c12f304 */
[----:B------:R-:W3:Y:S01]  /*0710*/  LDG.E R25, desc[UR4][R4.64] ;  /* 0x0000000404197981 */ /* 0x000ee2000c1e1900 */
[----:B0-----:R-:W-:Y:S01]  /*0720*/  IMAD.WIDE.U32 R10, R23, 0x4, R8 ;  /* 0x00000004170a7825 */ /* 0x001fe200078e0008 */
[----:B------:R-:W-:-:S04]  /*0730*/  IADD3 R17, PT, PT, R3, 0x4, RZ ;  /* 0x0000000403117810 */ /* 0x000fc80007ffe0ff */
[----:B---3--:R0:W-:Y:S04]  /*0740*/  REDG.E.ADD.F32.FTZ.RN.STRONG.GPU desc[UR4][R10.64], R25 ;  /* 0x000000190a0079a6 */ /* 0x0081e8000c12f304 */
[----:B------:R-:W3:Y:S01]  /*0750*/  LDG.E R23, desc[UR4][R4.64] ;  /* 0x0000000404177981 */ /* 0x000ee2000c1e1900 */
[----:B-1----:R-:W-:-:S04]  /*0760*/  IMAD.WIDE.U32 R12, R17, 0x4, R8 ;  /* 0x00000004110c7825 */ /* 0x002fc800078e0008 */
[----:B------:R-:W-:Y:S01]  /*0770*/  VIADD R17, R3, 0x5 ;  /* 0x0000000503117836 */ /* 0x000fe20000000000 */
[----:B---3--:R1:W-:Y:S04]  /*0780*/  REDG.E.ADD.F32.FTZ.RN.STRONG.GPU desc[UR4][R12.64], R23 ;  /* 0x000000170c0079a6 */ /* 0x0083e8000c12f304 */
[----:B------:R-:W3:Y:S01]  /*0790*/  LDG.E R19, desc[UR4][R4.64] ;  /* 0x0000000404137981 */ /* 0x000ee2000c1e1900 */
[----:B--2---:R-:W-:Y:S01]  /*07a0*/  IMAD.WIDE.U32 R14, R17, 0x4, R8 ;  /* 0x00000004110e7825 */ /* 0x004fe200078e0008 */
[----:B------:R-:W-:-:S04]  /*07b0*/  IADD3 R17, PT, PT, R3, 0x6, RZ ;  /* 0x0000000603117810 */ /* 0x000fc80007ffe0ff */
[----:B---3--:R1:W-:Y:S04]  /*07c0*/  REDG.E.ADD.F32.FTZ.RN.STRONG.GPU desc[UR4][R14.64], R19 ;  /* 0x000000130e0079a6 */ /* 0x0083e8000c12f304 */
[----:B------:R-:W2:Y:S01]  /*07d0*/  LDG.E R21, desc[UR4][R4.64] ;  /* 0x0000000404157981 */ /* 0x000ea2000c1e1900 */
[----:B0-----:R-:W-:Y:S01]  /*07e0*/  IMAD.WIDE.U32 R10, R17, 0x4, R8 ;  /* 0x00000004110a7825 */ /* 0x001fe200078e0008 */
[----:B------:R-:W-:-:S04]  /*07f0*/  IADD3 R3, PT, PT, R3, 0x7, RZ ;  /* 0x0000000703037810 */ /* 0x000fc80007ffe0ff */
[----:B--2---:R1:W-:Y:S04]  /*0800*/  REDG.E.ADD.F32.FTZ.RN.STRONG.GPU desc[UR4][R10.64], R21 ;  /* 0x000000150a0079a6 */ /* 0x0043e8000c12f304 */
[----:B------:R-:W2:Y:S01]  /*0810*/  LDG.E R17, desc[UR4][R4.64] ;  /* 0x0000000404117981 */ /* 0x000ea2000c1e1900 */
[----:B------:R-:W-:Y:S01]  /*0820*/  IMAD.WIDE.U32 R8, R3, 0x4, R8 ;  /* 0x0000000403087825 */ /* 0x000fe200078e0008 */
[----:B------:R-:W-:-:S04]  /*0830*/  IADD3 R0, PT, PT, R0, 0x8, RZ ;  /* 0x0000000800007810 */ /* 0x000fc80007ffe0ff */
[----:B--2---:R1:W-:Y:S03]  /*0840*/  REDG.E.ADD.F32.FTZ.RN.STRONG.GPU desc[UR4][R8.64], R17 ;  /* 0x00000011080079a6 */ /* 0x0043e6000c12f304 */
.L_x_2:
[----:B------:R-:W-:Y:S05]  /*0850*/  @!P1 EXIT ;  /* 0x000000000000994d */ /* 0x000fea0003800000 */
[----:B------:R-:W-:Y:S02]  /*0860*/  ISETP.GE.U32.AND P0, PT, R6, 0x4, PT ;  /* 0x000000040600780c */ /* 0x000fe40003f06070 */
[----:B------:R-:W-:-:S04]  /*0870*/  LOP3.LUT R3, R2, 0x3, RZ, 0xc0, !PT ;  /* 0x0000000302037812 */ /* 0x000fc800078ec0ff */
[----:B------:R-:W-:-:S07]  /*0880*/  ISETP.NE.AND P1, PT, R3, RZ, PT ;  /* 0x000000ff0300720c */ /* 0x000fce0003f25270 */
[----:B------:R-:W-:Y:S06]  /*0890*/  @!P0 BRA `(.L_x_3) ;  /* 0x0000000000488947 */ /* 0x000fec0003800000 */
[----:B-1----:R-:W2:Y:S01]  /*08a0*/  LDG.E R17, desc[UR4][R4.64] ;  /* 0x0000000404117981 */ /* 0x002ea2000c1e1900 */
[----:B0-----:R-:W0:Y:S01]  /*08b0*/  LDC.64 R8, c[0x0][0x380] ;  /* 0x0000e000ff087b82 */ /* 0x001e220000000a00 */
[----:B------:R-:W-:-:S04]  /*08c0*/  IMAD R25, R7, R2, R0 ;  /* 0x0000000207197224 */ /* 0x000fc800078e0200 */
[----:B0-----:R-:W-:-:S05]  /*08d0*/  IMAD.WIDE.U32 R10, R25, 0x4, R8 ;  /* 0x00000004190a7825 */ /* 0x001fca00078e0008 */
[----:B--2---:R2:W-:Y:S04]  /*08e0*/  REDG.E.ADD.F32.FTZ.RN.STRONG.GPU desc[UR4][R10.64], R17 ;  /* 0x000000110a0079a6 */ /* 0x0045e8000c12f304 */
[----:B------:R-:W3:Y:S01]  /*08f0*/  LDG.E R19, desc[UR4][R4.64] ;  /* 0x0000000404137981 */ /* 0x000ee2000c1e1900 */
[----:B------:R-:W-:-:S05]  /*0900*/  IADD3 R13, PT, PT, R25, 0x1, RZ ;  /* 0x00000001190d7810 */ /* 0x000fca0007ffe0ff */
[----:B------:R-:W-:-:S05]  /*0910*/  IMAD.WIDE.U32 R12, R13, 0x4, R8 ;  /* 0x000000040d0c7825 */ /* 0x000fca00078e0008 */
[----:B---3--:R2:W-:Y:S04]  /*0920*/  REDG.E.ADD.F32.FTZ.RN.STRONG.GPU desc[UR4][R12.64], R19 ;  /* 0x000000130c0079a6 */ /* 0x0085e8000c12f304 */
[----:B------:R-:W3:Y:S01]  /*0930*/  LDG.E R21, desc[UR4][R4.64] ;  /* 0x0000000404157981 */ /* 0x000ee2000c1e1900 */
[----:B------:R-:W-:-:S04]  /*0940*/  VIADD R15, R25, 0x2 ;  /* 0x00000002190f7836 */ /* 0x000fc80000000000 */
[----:B------:R-:W-:Y:S01]  /*0950*/  IMAD.WIDE.U32 R14, R15, 0x4, R8 ;  /* 0x000000040f0e7825 */ /* 0x000fe200078e0008 */
[----:B------:R-:W-:-:S04]  /*0960*/  IADD3 R25, PT, PT, R25, 0x3, RZ ;  /* 0x0000000319197810 */ /* 0x000fc80007ffe0ff */
[----:B---3--:R2:W-:Y:S04]  /*0970*/  REDG.E.ADD.F32.FTZ.RN.STRONG.GPU desc[UR4][R14.64], R21 ;  /* 0x000000150e0079a6 */ /* 0x0085e8000c12f304 */
[----:B------:R-:W3:Y:S01]  /*0980*/  LDG.E R23, desc[UR4][R4.64] ;  /* 0x0000000404177981 */ /* 0x000ee2000c1e1900 */
[----:B------:R-:W-:Y:S01]  /*0990*/  IMAD.WIDE.U32 R8, R25, 0x4, R8 ;  /* 0x0000000419087825 */ /* 0x000fe200078e0008 */
[----:B------:R-:W-:-:S04]  /*09a0*/  IADD3 R0, PT, PT, R0, 0x4, RZ ;  /* 0x0000000400007810 */ /* 0x000fc80007ffe0ff */
[----:B---3--:R2:W-:Y:S03]  /*09b0*/  REDG.E.ADD.F32.FTZ.RN.STRONG.GPU desc[UR4][R8.64], R23 ;  /* 0x00000017080079a6 */ /* 0x0085e6000c12f304 */
.L_x_3:
[----:B------:R-:W-:Y:S05]  /*09c0*/  @!P1 EXIT ;  /* 0x000000000000994d */ /* 0x000fea0003800000 */
[----:B012---:R-:W0:Y:S01]  /*09d0*/  LDC.64 R8, c[0x0][0x380] ;  /* 0x0000e000ff087b82 */ /* 0x007e220000000a00 */
[----:B------:R-:W-:Y:S01]  /*09e0*/  IMAD R7, R7, R2, R0 ;  /* 0x0000000207077224 */ /* 0x000fe200078e0200 */
[----:B------:R-:W-:-:S07]  /*09f0*/  IADD3 R0, PT, PT, -R3, RZ, RZ ;  /* 0x000000ff03007210 */ /* 0x000fce0007ffe1ff */
.L_x_4:
[----:B-1----:R-:W2:Y:S01]  /*0a00*/  LDG.E R11, desc[UR4][R4.64] ;  /* 0x00000004040b7981 */ /* 0x002ea2000c1e1900 */
[----:B------:R-:W-:Y:S01]  /*0a10*/  IADD3 R0, PT, PT, R0, 0x1, RZ ;  /* 0x0000000100007810 */ /* 0x000fe20007ffe0ff */
[----:B0-----:R-:W-:-:S03]  /*0a20*/  IMAD.WIDE.U32 R2, R7, 0x4, R8 ;  /* 0x0000000407027825 */ /* 0x001fc600078e0008 */
[----:B------:R-:W-:Y:S02]  /*0a30*/  ISETP.NE.AND P0, PT, R0, RZ, PT ;  /* 0x000000ff0000720c */ /* 0x000fe40003f05270 */
[----:B------:R-:W-:Y:S01]  /*0a40*/  IADD3 R7, PT, PT, R7, 0x1, RZ ;  /* 0x0000000107077810 */ /* 0x000fe20007ffe0ff */
[----:B--2---:R1:W-:Y:S10]  /*0a50*/  REDG.E.ADD.F32.FTZ.RN.STRONG.GPU desc[UR4][R2.64], R11 ;  /* 0x0000000b020079a6 */ /* 0x0043f4000c12f304 */
[----:B------:R-:W-:Y:S05]  /*0a60*/  @P0 BRA `(.L_x_4) ;  /* 0xfffffffc00e40947 */ /* 0x000fea000383ffff */
[----:B------:R-:W-:Y:S05]  /*0a70*/  EXIT ;  /* 0x000000000000794d */ /* 0x000fea0003800000 */
.L_x_5:
[----:B------:R-:W-:-:S00]  /*0a80*/  BRA `(.L_x_5) ;  /* 0xfffffffc00fc7947 */ /* 0x000fc0000383ffff */
[----:B------:R-:W-:-:S00]  /*0a90*/  NOP ;  /* 0x0000000000007918 */ /* 0x000fc00000000000 */
        /* <DEDUP_REMOVED lines=14> */
.L_x_12:


//--------------------- .text._Z11naiveKernelPfPKfjj --------------------------
	.section	.text._Z11naiveKernelPfPKfjj,"ax",@progbits
	.align	128
        .global         _Z11naiveKernelPfPKfjj
        .type           _Z11naiveKernelPfPKfjj,@function
        .size           _Z11naiveKernelPfPKfjj,(.L_x_13 - _Z11naiveKernelPfPKfjj)
        .other          _Z11naiveKernelPfPKfjj,@"STO_CUDA_ENTRY STV_DEFAULT"
_Z11naiveKernelPfPKfjj:
.text._Z11naiveKernelPfPKfjj:
        /* <DEDUP_REMOVED lines=26> */
.L_x_7:
[----:B-1----:R-:W0:Y:S01]  /*01a0*/  LDC.64 R6, c[0x0][0x380] ;  /* 0x0000e000ff067b82 */ /* 0x002e220000000a00 */
[----:B------:R-:W-:Y:S01]  /*01b0*/  IADD3 R15, PT, PT, R3, -0x7, RZ ;  /* 0xfffffff9030f7810 */ /* 0x000fe20007ffe0ff */
[----:B------:R-:W2:Y:S04]  /*01c0*/  LDG.E R10, desc[UR4][R4.64] ;  /* 0x00000004040a7981 */ /* 0x000ea8000c1e1900 */
[----:B0-----:R-:W-:-:S05]  /*01d0*/  IMAD.WIDE.U32 R14, R15, 0x4, R6 ;  /* 0x000000040f0e7825 */ /* 0x001fca00078e0006 */
[----:B------:R-:W2:Y:S01]  /*01e0*/  LDG.E R11, desc[UR4][R14.64] ;  /* 0x000000040e0b7981 */ /* 0x000ea2000c1e1900 */
[----:B------:R-:W-:Y:S01]  /*01f0*/  IADD3 R13, PT, PT, R3, -0x6, RZ ;  /* 0xfffffffa030d7810 */ /* 0x000fe20007ffe0ff */
[----:B--2---:R-:W-:-:S04]  /*0200*/  FADD R17, R10, R11 ;  /* 0x0000000b0a117221 */ /* 0x004fc80000000000 */
[----:B------:R-:W-:Y:S01]  /*0210*/  IMAD.WIDE.U32 R10, R13, 0x4, R6 ;  /* 0x000000040d0a7825 */ /* 0x000fe200078e0006 */
[----:B------:R0:W-:Y:S04]  /*0220*/  STG.E desc[UR4][R14.64], R17 ;  /* 0x000000110e007986 */ /* 0x0001e8000c101904 */
[----:B------:R-:W2:Y:S04]  /*0230*/  LDG.E R12, desc[UR4][R4.64] ;  /* 0x00000004040c7981 */ /* 0x000ea8000c1e1900 */
[----:B------:R-:W2:Y:S01]  /*0240*/  LDG.E R13, desc[UR4][R10.64] ;  /* 0x000000040a0d7981 */ /* 0x000ea2000c1e1900 */
[----:B------:R-:W-:Y:S01]  /*0250*/  IADD3 R21, PT, PT, R3, -0x5, RZ ;  /* 0xfffffffb03157810 */ /* 0x000fe20007ffe0ff */
[----:B--2---:R-:W-:-:S04]  /*0260*/  FADD R19, R12, R13 ;  /* 0x0000000d0c137221 */ /* 0x004fc80000000000 */
[----:B------:R-:W-:Y:S01]  /*0270*/  IMAD.WIDE.U32 R12, R21, 0x4, R6 ;  /* 0x00000004150c7825 */ /* 0x000fe200078e0006 */
[----:B------:R1:W-:Y:S04]  /*0280*/  STG.E desc[UR4][R10.64], R19 ;  /* 0x000000130a007986 */ /* 0x0003e8000c101904 */
[----:B------:R-:W2:Y:S04]  /*0290*/  LDG.E R16, desc[UR4][R4.64] ;  /* 0x0000000404107981 */ /* 0x000ea8000c1e1900 */
[----:B------:R-:W2:Y:S01]  /*02a0*/  LDG.E R21, desc[UR4][R12.64] ;  /* 0x000000040c157981 */ /* 0x000ea2000c1e1900 */
[----:B------:R-:W-:-:S05]  /*02b0*/  IADD3 R23, PT, PT, R3, -0x4, RZ ;  /* 0xfffffffc03177810 */ /* 0x000fca0007ffe0ff */
[----:B0-----:R-:W-:-:S04]  /*02c0*/  IMAD.WIDE.U32 R14, R23, 0x4, R6 ;  /* 0x00000004170e7825 */ /* 0x001fc800078e0006 */
[----:B--2---:R-:W-:-:S05]  /*02d0*/  FADD R21, R16, R21 ;  /* 0x0000001510157221 */ /* 0x004fca0000000000 */
[----:B------:R0:W-:Y:S04]  /*02e0*/  STG.E desc[UR4][R12.64], R21 ;  /* 0x000000150c007986 */ /* 0x0001e8000c101904 */
[----:B------:R-:W2:Y:S04]  /*02f0*/  LDG.E R16, desc[UR4][R4.64] ;  /* 0x0000000404107981 */ /* 0x000ea8000c1e1900 */
[----:B------:R-:W2:Y:S01]  /*0300*/  LDG.E R17, desc[UR4][R14.64] ;  /* 0x000000040e117981 */ /* 0x000ea2000c1e1900 */
[----:B------:R-:W-:-:S05]  /*0310*/  IADD3 R23, PT, PT, R3, -0x3, RZ ;  /* 0xfffffffd03177810 */ /* 0x000fca0007ffe0ff */
[----:B-1----:R-:W-:-:S04]  /*0320*/  IMAD.WIDE.U32 R10, R23, 0x4, R6 ;  /* 0x00000004170a7825 */ /* 0x002fc800078e0006 */
[----:B--2---:R-:W-:-:S05]  /*0330*/  FADD R17, R16, R17 ;  /* 0x0000001110117221 */ /* 0x004fca0000000000 */
        /* <DEDUP_REMOVED lines=14> */
[----:B------:R-:W2:Y:S02]  /*0420*/  LDG.E R17, desc[UR4][R14.64] ;  /* 0x000000040e117981 */ /* 0x000ea4000c1e1900 */
[----:B--2---:R-:W-:Y:S01]  /*0430*/  FADD R23, R16, R17 ;  /* 0x0000001110177221 */ /* 0x004fe20000000000 */
[----:B------:R-:W-:-:S04]  /*0440*/  IMAD.WIDE.U32 R16, R3, 0x4, R6 ;  /* 0x0000000403107825 */ /* 0x000fc800078e0006 */
[----:B------:R2:W-:Y:S04]  /*0450*/  STG.E desc[UR4][R14.64], R23 ;  /* 0x000000170e007986 */ /* 0x0005e8000c101904 */
[----:B0-----:R-:W3:Y:S04]  /*0460*/  LDG.E R10, desc[UR4][R4.64] ;  /* 0x00000004040a7981 */ /* 0x001ee8000c1e1900 */
[----:B------:R-:W3:Y:S01]  /*0470*/  LDG.E R11, desc[UR4][R16.64] ;  /* 0x00000004100b7981 */ /* 0x000ee2000c1e1900 */
[----:B------:R-:W-:Y:S01]  /*0480*/  IADD3 R25, PT, PT, R3, 0x1, RZ ;  /* 0x0000000103197810 */ /* 0x000fe20007ffe0ff */
[----:B---3--:R-:W-:-:S04]  /*0490*/  FADD R19, R10, R11 ;  /* 0x0000000b0a137221 */ /* 0x008fc80000000000 */
[----:B------:R-:W-:Y:S01]  /*04a0*/  IMAD.WIDE.U32 R10, R25, 0x4, R6 ;  /* 0x00000004190a7825 */ /* 0x000fe200078e0006 */
[----:B------:R0:W-:Y:S04]  /*04b0*/  STG.E desc[UR4][R16.64], R19 ;  /* 0x0000001310007986 */ /* 0x0001e8000c101904 */
[----:B-1----:R-:W3:Y:S04]  /*04c0*/  LDG.E R12, desc[UR4][R4.64] ;  /* 0x00000004040c7981 */ /* 0x002ee8000c1e1900 */
[----:B------:R-:W3:Y:S01]  /*04d0*/  LDG.E R13, desc[UR4][R10.64] ;  /* 0x000000040a0d7981 */ /* 0x000ee2000c1e1900 */
[----:B------:R-:W-:Y:S01]  /*04e0*/  IADD3 R25, PT, PT, R3, 0x2, RZ ;  /* 0x0000000203197810 */ /* 0x000fe20007ffe0ff */
[----:B---3--:R-:W-:-:S04]  /*04f0*/  FADD R21, R12, R13 ;  /* 0x0000000d0c157221 */ /* 0x008fc80000000000 */
[----:B------:R-:W-:Y:S01]  /*0500*/  IMAD.WIDE.U32 R12, R25, 0x4, R6 ;  /* 0x00000004190c7825 */ /* 0x000fe200078e0006 */
[----:B------:R1:W-:Y:S04]  /*0510*/  STG.E desc[UR4][R10.64], R21 ;  /* 0x000000150a007986 */ /* 0x0003e8000c101904 */
[----:B--2---:R-:W2:Y:S04]  /*0520*/  LDG.E R14, desc[UR4][R4.64] ;  /* 0x00000004040e7981 */ /* 0x004ea8000c1e1900 */
[----:B------:R-:W2:Y:S01]  /*0530*/  LDG.E R15, desc[UR4][R12.64] ;  /* 0x000000040c0f7981 */ /* 0x000ea2000c1e1900 */
[----:B------:R-:W-:Y:S01]  /*0540*/  IADD3 R25, PT, PT, R3, 0x3, RZ ;  /* 0x0000000303197810 */ /* 0x000fe20007ffe0ff */
[----:B--2---:R-:W-:-:S04]  /*0550*/  FADD R23, R14, R15 ;  /* 0x0000000f0e177221 */ /* 0x004fc80000000000 */
[----:B------:R-:W-:Y:S01]  /*0560*/  IMAD.WIDE.U32 R14, R25, 0x4, R6 ;  /* 0x00000004190e7825 */ /* 0x000fe200078e0006 */
[----:B------:R2:W-:Y:S04]  /*0570*/  STG.E desc[UR4][R12.64], R23 ;  /* 0x000000170c007986 */ /* 0x0005e8000c101904 */
[----:B0-----:R-:W3:Y:S04]  /*0580*/  LDG.E R16, desc[UR4][R4.64] ;  /* 0x0000000404107981 */ /* 0x001ee8000c1e1900 */
[----:B------:R-:W3:Y:S01]  /*0590*/  LDG.E R17, desc[UR4][R14.64] ;  /* 0x000000040e117981 */ /* 0x000ee2000c1e1900 */
[----:B------:R-:W-:-:S05]  /*05a0*/  IADD3 R19, PT, PT, R3, 0x4, RZ ;  /* 0x0000000403137810 */ /* 0x000fca0007ffe0ff */
[----:B-1----:R-:W-:-:S04]  /*05b0*/  IMAD.WIDE.U32 R10, R19, 0x4, R6 ;  /* 0x00000004130a7825 */ /* 0x002fc800078e0006 */
[----:B---3--:R-:W-:-:S05]  /*05c0*/  FADD R17, R16, R17 ;  /* 0x0000001110117221 */ /* 0x008fca0000000000 */
[----:B------:R0:W-:Y:S04]  /*05d0*/  STG.E desc[UR4][R14.64], R17 ;  /* 0x000000110e007986 */ /* 0x0001e8000c101904 */
[----:B------:R-:W3:Y:S04]  /*05e0*/  LDG.E R16, desc[UR4][R4.64] ;  /* 0x0000000404107981 */ /* 0x000ee8000c1e1900 */
[----:B------:R-:W3:Y:S01]  /*05f0*/  LDG.E R19, desc[UR4][R10.64] ;  /* 0x000000040a137981 */ /* 0x000ee2000c1e1900 */
[----:B------:R-:W-:-:S05]  /*0600*/  IADD3 R21, PT, PT, R3, 0x5, RZ ;  /* 0x0000000503157810 */ /* 0x000fca0007ffe0ff */
[----:B--2---:R-:W-:-:S04]  /*0610*/  IMAD.WIDE.U32 R12, R21, 0x4, R6 ;  /* 0x00000004150c7825 */ /* 0x004fc800078e0006 */
[----:B---3--:R-:W-:-:S05]  /*0620*/  FADD R19, R16, R19 ;  /* 0x0000001310137221 */ /* 0x008fca0000000000 */
[----:B------:R1:W-:Y:S04]  /*0630*/  STG.E desc[UR4][R10.64], R19 ;  /* 0x000000130a007986 */ /* 0x0003e8000c101904 */
[----:B------:R-:W2:Y:S04]  /*0640*/  LDG.E R16, desc[UR4][R4.64] ;  /* 0x0000000404107981 */ /* 0x000ea8000c1e1900 */
[----:B------:R-:W2:Y:S01]  /*0650*/  LDG.E R21, desc[UR4][R12.64] ;  /* 0x000000040c157981 */ /* 0x000ea2000c1e1900 */
[----:B------:R-:W-:-:S05]  /*0660*/  IADD3 R23, PT, PT, R3, 0x6, RZ ;  /* 0x0000000603177810 */ /* 0x000fca0007ffe0ff */
[----:B0-----:R-:W-:-:S04]  /*0670*/  IMAD.WIDE.U32 R14, R23, 0x4, R6 ;  /* 0x00000004170e7825 */ /* 0x001fc800078e0006 */
[----:B--2---:R-:W-:-:S05]  /*0680*/  FADD R21, R16, R21 ;  /* 0x0000001510157221 */ /* 0x004fca0000000000 */
[----:B------:R0:W-:Y:S04]  /*0690*/  STG.E desc[UR4][R12.64], R21 ;  /* 0x000000150c007986 */ /* 0x0001e8000c101904 */
[----:B------:R-:W2:Y:S04]  /*06a0*/  LDG.E R16, desc[UR4][R4.64] ;  /* 0x0000000404107981 */ /* 0x000ea8000c1e1900 */
[----:B------:R-:W2:Y:S01]  /*06b0*/  LDG.E R17, desc[UR4][R14.64] ;  /* 0x000000040e117981 */ /* 0x000ea2000c1e1900 */
[----:B------:R-:W-:-:S05]  /*06c0*/  IADD3 R25, PT, PT, R3, 0x7, RZ ;  /* 0x0000000703197810 */ /* 0x000fca0007ffe0ff */
[----:B-1----:R-:W-:-:S04]  /*06d0*/  IMAD.WIDE.U32 R10, R25, 0x4, R6 ;  /* 0x00000004190a7825 */ /* 0x002fc800078e0006 */
[----:B--2---:R-:W-:-:S05]  /*06e0*/  FADD R23, R16, R17 ;  /* 0x0000001110177221 */ /* 0x004fca0000000000 */
[----:B------:R1:W-:Y:S04]  /*06f0*/  STG.E desc[UR4][R14.64], R23 ;  /* 0x000000170e007986 */ /* 0x0003e8000c101904 */
[----:B------:R-:W2:Y:S04]  /*0700*/  LDG.E R16, desc[UR4][R4.64] ;  /* 0x0000000404107981 */ /* 0x000ea8000c1e1900 */
[----:B------:R-:W2:Y:S01]  /*0710*/  LDG.E R19, desc[UR4][R10.64] ;  /* 0x000000040a137981 */ /* 0x000ea2000c1e1900 */
[----:B------:R-:W-:-:S05]  /*0720*/  IADD3 R17, PT, PT, R3, 0x8, RZ ;  /* 0x0000000803117810 */ /* 0x000fca0007ffe0ff */
[----:B------:R-:W-:-:S04]  /*0730*/  IMAD.WIDE.U32 R6, R17, 0x4, R6 ;  /* 0x0000000411067825 */ /* 0x000fc800078e0006 */
[----:B--2---:R-:W-:-:S05]  /*0740*/  FADD R19, R16, R19 ;  /* 0x0000001310137221 */ /* 0x004fca0000000000 */
[----:B------:R1:W-:Y:S04]  /*0750*/  STG.E desc[UR4][R10.64], R19 ;  /* 0x000000130a007986 */ /* 0x0003e8000c101904 */
[----:B0-----:R-:W2:Y:S04]  /*0760*/  LDG.E R12, desc[UR4][R4.64] ;  /* 0x00000004040c7981 */ /* 0x001ea8000c1e1900 */
[----:B------:R-:W2:Y:S01]  /*0770*/  LDG.E R13, desc[UR4][R6.64] ;  /* 0x00000004060d7981 */ /* 0x000ea2000c1e1900 */
[----:B------:R-:W-:-:S04]  /*0780*/  IADD3 R8, PT, PT, R8, 0x10, RZ ;  /* 0x0000001008087810 */ /* 0x000fc80007ffe0ff */
[----:B------:R-:W-:Y:S02]  /*0790*/  ISETP.NE.AND P1, PT, R8, RZ, PT ;  /* 0x000000ff0800720c */ /* 0x000fe40003f25270 */
[----:B------:R-:W-:Y:S01]  /*07a0*/  IADD3 R3, PT, PT, R3, 0x10, RZ ;  /* 0x0000001003037810 */ /* 0x000fe20007ffe0ff */
[----:B--2---:R-:W-:-:S05]  /*07b0*/  FADD R13, R12, R13 ;  /* 0x0000000d0c0d7221 */ /* 0x004fca0000000000 */
[----:B------:R1:W-:Y:S05]  /*07c0*/  STG.E desc[UR4][R6.64], R13 ;  /* 0x0000000d06007986 */ /* 0x0003ea000c101904 */
[----:B------:R-:W-:Y:S05]  /*07d0*/  @P1 BRA `(.L_x_7) ;  /* 0xfffffff800701947 */ /* 0x000fea000383ffff */
.L_x_6:
[----:B------:R-:W-:Y:S05]  /*07e0*/  @!P0 EXIT ;  /* 0x000000000000894d */ /* 0x000fea0003800000 */
[----:B------:R-:W-:Y:S02]  /*07f0*/  ISETP.GE.U32.AND P0, PT, R18, 0x8, PT ;  /* 0x000000081200780c */ /* 0x000fe40003f06070 */
[----:B------:R-:W-:-:S04]  /*0800*/  LOP3.LUT R16, R2, 0x7, RZ, 0xc0, !PT ;  /* 0x0000000702107812 */ /* 0x000fc800078ec0ff */
[----:B------:R-:W-:-:S07]  /*0810*/  ISETP.NE.AND P1, PT, R16, RZ, PT ;  /* 0x000000ff1000720c */ /* 0x000fce0003f25270 */
[----:B------:R-:W-:Y:S06]  /*0820*/  @!P0 BRA `(.L_x_8) ;  /* 0x0000000000c88947 */ /* 0x000fec0003800000 */
[----:B-1----:R-:W0:Y:S01]  /*0830*/  LDC.64 R6, c[0x0][0x380] ;  /* 0x0000e000ff067b82 */ /* 0x002e220000000a00 */
[----:B------:R-:W-:Y:S01]  /*0840*/  IMAD R3, R9, R2, R0 ;  /* 0x0000000209037224 */ /* 0x000fe200078e0200 */
[----:B------:R-:W2:Y:S03]  /*0850*/  LDG.E R8, desc[UR4][R4.64] ;  /* 0x0000000404087981 */ /* 0x000ea6000c1e1900 */
[----:B0-----:R-:W-:-:S05]  /*0860*/  IMAD.WIDE.U32 R14, R3, 0x4, R6 ;  /* 0x00000004030e7825 */ /* 0x001fca00078e0006 */
[----:B------:R-:W2:Y:S01]  /*0870*/  LDG.E R11, desc[UR4][R14.64] ;  /* 0x000000040e0b7981 */ /* 0x000ea2000c1e1900 */
[----:B------:R-:W-:Y:S01]  /*0880*/  IADD3 R13, PT, PT, R3, 0x1, RZ ;  /* 0x00000001030d7810 */ /* 0x000fe20007ffe0ff */
[----:B--2---:R-:W-:-:S04]  /*0890*/  FADD R17, R8, R11 ;  /* 0x0000000b08117221 */ /* 0x004fc80000000000 */
[----:B------:R-:W-:Y:S01]  /*08a0*/  IMAD.WIDE.U32 R10, R13, 0x4, R6 ;  /* 0x000000040d0a7825 */ /* 0x000fe200078e0006 */
[----:B------:R0:W-:Y:S04]  /*08b0*/  STG.E desc[UR4][R14.64], R17 ;  /* 0x000000110e007986 */ /* 0x0001e8000c101904 */
[----:B------:R-:W2:Y:S04]  /*08c0*/  LDG.E R8, desc[UR4][R4.64] ;  /* 0x0000000404087981 */ /* 0x000ea8000c1e1900 */
[----:B------:R-:W2:Y:S01]  /*08d0*/  LDG.E R13, desc[UR4][R10.64] ;  /* 0x000000040a0d7981 */ /* 0x000ea2000c1e1900 */
[----:B------:R-:W-:Y:S01]  /*08e0*/  IADD3 R21, PT, PT, R3, 0x2, RZ ;  /* 0x0000000203157810 */ /* 0x000fe20007ffe0ff */
[----:B--2---:R-:W-:-:S04]  /*08f0*/  FADD R19, R8, R13 ;  /* 0x0000000d08137221 */ /* 0x004fc80000000000 */
[----:B------:R-:W-:Y:S01]  /*0900*/  IMAD.WIDE.U32 R12, R21, 0x4, R6 ;  /* 0x00000004150c7825 */ /* 0x000fe200078e0006 */
        /* <DEDUP_REMOVED lines=31> */
[----:B------:R-:W2:Y:S04]  /*0b00*/  LDG.E R3, desc[UR4][R4.64] ;  /* 0x0000000404037981 */ /* 0x000ea8000c1e1900 */
[----:B------:R-:W2:Y:S01]  /*0b10*/  LDG.E R8, desc[UR4][R6.64] ;  /* 0x0000000406087981 */ /* 0x000ea2000c1e1900 */
[----:B------:R-:W-:Y:S01]  /*0b20*/  IADD3 R0, PT, PT, R0, 0x8, RZ ;  /* 0x0000000800007810 */ /* 0x000fe20007ffe0ff */
[----:B--2---:R-:W-:-:S05]  /*0b30*/  FADD R3, R3, R8 ;  /* 0x0000000803037221 */ /* 0x004fca0000000000 */
[----:B------:R0:W-:Y:S02]  /*0b40*/  STG.E desc[UR4][R6.64], R3 ;  /* 0x0000000306007986 */ /* 0x0001e4000c101904 */
.L_x_8:
[----:B------:R-:W-:Y:S05]  /*0b50*/  @!P1 EXIT ;  /* 0x000000000000994d */ /* 0x000fea0003800000 */
[----:B------:R-:W-:Y:S02]  /*0b60*/  ISETP.GE.U32.AND P0, PT, R16, 0x4, PT ;  /* 0x000000041000780c */ /* 0x000fe40003f06070 */
[----:B0-----:R-:W-:-:S04]  /*0b70*/  LOP3.LUT R3, R2, 0x3, RZ, 0xc0, !PT ;  /* 0x0000000302037812 */ /* 0x001fc800078ec0ff */
        /* <DEDUP_REMOVED lines=17> */
[----:B------:R-:W3:Y:S04]  /*0c90*/  LDG.E R8, desc[UR4][R4.64] ;  /* 0x0000000404087981 */ /* 0x000ee8000c1e1900 */
[----:B------:R-:W3:Y:S01]  /*0ca0*/  LDG.E R21, desc[UR4][R12.64] ;  /* 0x000000040c157981 */ /* 0x000ee2000c1e1900 */
[----:B------:R-:W-:-:S05]  /*0cb0*/  IADD3 R23, PT, PT, R23, 0x3, RZ ;  /* 0x0000000317177810 */ /* 0x000fca0007ffe0ff */
[----:B------:R-:W-:-:S04]  /*0cc0*/  IMAD.WIDE.U32 R6, R23, 0x4, R6 ;  /* 0x0000000417067825 */ /* 0x000fc800078e0006 */
[----:B---3--:R-:W-:-:S05]  /*0cd0*/  FADD R21, R8, R21 ;  /* 0x0000001508157221 */ /* 0x008fca0000000000 */
[----:B------:R2:W-:Y:S04]  /*0ce0*/  STG.E desc[UR4][R12.64], R21 ;  /* 0x000000150c007986 */ /* 0x0005e8000c101904 */
[----:B------:R-:W3:Y:S04]  /*0cf0*/  LDG.E R8, desc[UR4][R4.64] ;  /* 0x0000000404087981 */ /* 0x000ee8000c1e1900 */
[----:B0-----:R-:W3:Y:S01]  /*0d00*/  LDG.E R15, desc[UR4][R6.64] ;  /* 0x00000004060f7981 */ /* 0x001ee2000c1e1900 */
[----:B------:R-:W-:Y:S01]  /*0d10*/  IADD3 R0, PT, PT, R0, 0x4, RZ ;  /* 0x0000000400007810 */ /* 0x000fe20007ffe0ff */
[----:B---3--:R-:W-:-:S05]  /*0d20*/  FADD R15, R8, R15 ;  /* 0x0000000f080f7221 */ /* 0x008fca0000000000 */
[----:B------:R2:W-:Y:S02]  /*0d30*/  STG.E desc[UR4][R6.64], R15 ;  /* 0x0000000f06007986 */ /* 0x0005e4000c101904 */
.L_x_9:
[----:B------:R-:W-:Y:S05]  /*0d40*/  @!P1 EXIT ;  /* 0x000000000000994d */ /* 0x000fea0003800000 */
[----:B-12---:R-:W0:Y:S01]  /*0d50*/  LDC.64 R6, c[0x0][0x380] ;  /* 0x0000e000ff067b82 */ /* 0x006e220000000a00 */
[----:B------:R-:W-:Y:S01]  /*0d60*/  IMAD R9, R9, R2, R0 ;  /* 0x0000000209097224 */ /* 0x000fe200078e0200 */
[----:B------:R-:W-:-:S07]  /*0d70*/  IADD3 R0, PT, PT, -R3, RZ, RZ ;  /* 0x000000ff03007210 */ /* 0x000fce0007ffe1ff */
.L_x_10:
[C---:B01----:R-:W-:Y:S01]  /*0d80*/  IMAD.WIDE.U32 R2, R9.reuse, 0x4, R6 ;  /* 0x0000000409027825 */ /* 0x043fe200078e0006 */
[----:B------:R-:W2:Y:S04]  /*0d90*/  LDG.E R8, desc[UR4][R4.64] ;  /* 0x0000000404087981 */ /* 0x000ea8000c1e1900 */
[----:B------:R-:W2:Y:S01]  /*0da0*/  LDG.E R11, desc[UR4][R2.64] ;  /* 0x00000004020b7981 */ /* 0x000ea2000c1e1900 */
[----:B------:R-:W-:Y:S02]  /*0db0*/  IADD3 R0, PT, PT, R0, 0x1, RZ ;  /* 0x0000000100007810 */ /* 0x000fe40007ffe0ff */
[----:B------:R-:W-:Y:S02]  /*0dc0*/  IADD3 R9, PT, PT, R9, 0x1, RZ ;  /* 0x0000000109097810 */ /* 0x000fe40007ffe0ff */
[----:B------:R-:W-:Y:S01]  /*0dd0*/  ISETP.NE.AND P0, PT, R0, RZ, PT ;  /* 0x000000ff0000720c */ /* 0x000fe20003f05270 */
[----:B--2---:R-:W-:-:S05]  /*0de0*/  FADD R11, R8, R11 ;  /* 0x0000000b080b7221 */ /* 0x004fca0000000000 */
[----:B------:R1:W-:Y:S07]  /*0df0*/  STG.E desc[UR4][R2.64], R11 ;  /* 0x0000000b02007986 */ /* 0x0003ee000c101904 */
[----:B------:R-:W-:Y:S05]  /*0e00*/  @P0 BRA `(.L_x_10) ;  /* 0xfffffffc00dc0947 */ /* 0x000fea000383ffff */
[----:B------:R-:W-:Y:S05]  /*0e10*/  EXIT ;  /* 0x000000000000794d */ /* 0x000fea0003800000 */
.L_x_11:
        /* <DEDUP_REMOVED lines=14> */
.L_x_13:


//--------------------- .nv.shared.reserved.0     --------------------------
	.section	.nv.shared.reserved.0,"aw",@nobits
	.weak		__nv_reservedSMEM_offset_0_alias
	.size		__nv_reservedSMEM_offset_0_alias, 0, 64
	.other		__nv_reservedSMEM_offset_0_alias,@"STO_CUDA_RESERVED_SHARED STV_DEFAULT"
__nv_reservedSMEM_offset_0_alias:
	.zero		0
	.zero		64


//--------------------- .nv.constant0._Z13atomicsKernelPfPKfjj --------------------------
	.section	.nv.constant0._Z13atomicsKernelPfPKfjj,"a",@progbits
	.sectionflags	@""
	.align	4
.nv.constant0._Z13atomicsKernelPfPKfjj:
	.zero		920


//--------------------- .nv.constant0._Z11naiveKernelPfPKfjj --------------------------
	.section	.nv.constant0._Z11naiveKernelPfPKfjj,"a",@progbits
	.sectionflags	@""
	.align	4
.nv.constant0._Z11naiveKernelPfPKfjj:
	.zero		920


//--------------------- SYMBOLS --------------------------

	.type		.nv.reservedSmem.offset0,@object
	.size		.nv.reservedSmem.offset0,0x4
